def matmul_kernel(
    a_ptr,
    b_ptr,
    c_ptr,
    M,
    N,
    K,
    stride_am,
    stride_ak,
    stride_bk,
    stride_bn,
    stride_cm,
    stride_cn,
    BLOCK_M: tl.constexpr,
    BLOCK_N: tl.constexpr,
    BLOCK_K: tl.constexpr,
    GROUP_M: tl.constexpr,
):
    pid = tl.program_id(axis=0)
    num_pid_m = tl.cdiv(M, BLOCK_M)
    num_pid_n = tl.cdiv(N, BLOCK_N)
    num_pid_in_group = GROUP_M * num_pid_n
    group_id = pid // num_pid_in_group
    first_pid_m = group_id * GROUP_M
    group_size_m = min(num_pid_m - first_pid_m, GROUP_M)
    pid_m = first_pid_m + ((pid % num_pid_in_group) % group_size_m)
    pid_n = (pid % num_pid_in_group) // group_size_m

    offs_am = (pid_m * BLOCK_M + tl.arange(0, BLOCK_M)) % M
    offs_bn = (pid_n * BLOCK_N + tl.arange(0, BLOCK_N)) % N
    offs_k = tl.arange(0, BLOCK_K)
    a_ptrs = a_ptr + offs_am[:, None] * stride_am + offs_k[None, :] * stride_ak
    b_ptrs = b_ptr + offs_k[:, None] * stride_bk + offs_bn[None, :] * stride_bn

    acc = tl.zeros((BLOCK_M, BLOCK_N), dtype=tl.float32)
    for kk in range(0, tl.cdiv(K, BLOCK_K)):
        a = tl.load(a_ptrs, mask=offs_k[None, :] < K - kk * BLOCK_K, other=0.0)
        b = tl.load(b_ptrs, mask=offs_k[:, None] < K - kk * BLOCK_K, other=0.0)
        acc = tl.dot(a, b, acc)
        a_ptrs += BLOCK_K * stride_ak
        b_ptrs += BLOCK_K * stride_bk

    c = acc.to(c_ptr.dtype.element_ty)
    offs_cm = pid_m * BLOCK_M + tl.arange(0, BLOCK_M)
    offs_cn = pid_n * BLOCK_N + tl.arange(0, BLOCK_N)
    c_ptrs = c_ptr + offs_cm[:, None] * stride_cm + offs_cn[None, :] * stride_cn
    mask = (offs_cm[:, None] < M) & (offs_cn[None, :] < N)
    tl.store(c_ptrs, c, mask=mask)

# config = {"BLOCK_K": 32, "BLOCK_M": 512, "BLOCK_N": 64, "GROUP_M": 8, "arch": "sm_90", "dtype": "fp32", "num_ctas": 1, "num_stages": 3, "num_warps": 8}
# arch = sm_90


// ===== COMPILED SASS (sm_90a) =====

	.target	sm_90a

	.elftype	@"ET_EXEC"


//--------------------- .note.nv.tkinfo           --------------------------
	.section	.note.nv.tkinfo,"",@"SHT_NOTE"
	.sectionflags	@"SHF_NOTE_NV_TKINFO"
	.tkinfo
        /*0018*/ 	.word	0x00000002
        /*0030*/ 	.string	""
        /*0030*/ 	.string	"ptxas"
        /*0030*/ 	.string	"Cuda compilation tools, release 13.0, V13.0.88"
        /*0030*/ 	.string	"Build cuda_13.0.r13.0/compiler.36424714_0"
        /*0030*/ 	.string	"-v  -suppress-debug-info  -lineinfo  -arch sm_90a "



//--------------------- .note.nv.cuinfo           --------------------------
	.section	.note.nv.cuinfo,"",@"SHT_NOTE"
	.sectionflags	@"SHF_NOTE_NV_CUINFO"
        /*0018*/ 	.short	0x0002
        /*001a*/ 	.short	0x005a
        /*001c*/ 	.short	0x0082
	.zero		2


//--------------------- .nv.info                  --------------------------
	.section	.nv.info,"",@"SHT_CUDA_INFO"
	.align	4


	//----- nvinfo : EIATTR_REGCOUNT
	.align		4
        /*0000*/ 	.byte	0x04, 0x2f
        /*0002*/ 	.short	(.L_1 - .L_0)
	.align		4
.L_0:
        /*0004*/ 	.word	index@(matmul_kernel)
        /*0008*/ 	.word	0x000000ff


	//----- nvinfo : EIATTR_FRAME_SIZE
	.align		4
.L_1:
        /*000c*/ 	.byte	0x04, 0x11
        /*000e*/ 	.short	(.L_3 - .L_2)
	.align		4
.L_2:
        /*0010*/ 	.word	index@(matmul_kernel)
        /*0014*/ 	.word	0x000000a0


	//----- nvinfo : EIATTR_MIN_STACK_SIZE
	.align		4
.L_3:
        /*0018*/ 	.byte	0x04, 0x12
        /*001a*/ 	.short	(.L_5 - .L_4)
	.align		4
.L_4:
        /*001c*/ 	.word	index@(matmul_kernel)
        /*0020*/ 	.word	0x000000a0
.L_5:


//--------------------- .nv.compat                --------------------------
	.section	.nv.compat,"",@"SHT_CUDA_COMPAT_INFO"
	.align	4
        /*0000*/ 	.byte	0x02, 0x09, 0x01, 0x00, 0x02, 0x02, 0x04, 0x00, 0x02, 0x05, 0x05, 0x00, 0x03, 0x07, 0x01, 0x01
        /*0010*/ 	.byte	0x02, 0x03, 0x00, 0x00, 0x02, 0x06, 0x01, 0x00, 0x04, 0x0b, 0x08, 0x00, 0x00, 0x00, 0x00, 0x00
        /*0020*/ 	.byte	0x00, 0x00, 0x00, 0x00


//--------------------- .nv.info.matmul_kernel    --------------------------
	.section	.nv.info.matmul_kernel,"",@"SHT_CUDA_INFO"
	.sectionflags	@""
	.align	4


	//----- nvinfo : EIATTR_CUDA_API_VERSION
	.align		4
        /*0000*/ 	.byte	0x04, 0x37
        /*0002*/ 	.short	(.L_7 - .L_6)
.L_6:
        /*0004*/ 	.word	0x00000082


	//----- nvinfo : EIATTR_KPARAM_INFO
	.align		4
.L_7:
        /*0008*/ 	.byte	0x04, 0x17
        /*000a*/ 	.short	(.L_9 - .L_8)
.L_8:
        /*000c*/ 	.word	0x00000000
        /*0010*/ 	.short	0x000d
        /*0012*/ 	.short	0x0048
        /*0014*/ 	.byte	0x00, 0xf4, 0x21, 0x00


	//----- nvinfo : EIATTR_KPARAM_INFO
	.align		4
.L_9:
        /*0018*/ 	.byte	0x04, 0x17
        /*001a*/ 	.short	(.L_11 - .L_10)
.L_10:
        /*001c*/ 	.word	0x00000000
        /*0020*/ 	.short	0x000c
        /*0022*/ 	.short	0x0040
        /*0024*/ 	.byte	0x00, 0xf4, 0x21, 0x00


	//----- nvinfo : EIATTR_KPARAM_INFO
	.align		4
.L_11:
        /*0028*/ 	.byte	0x04, 0x17
        /*002a*/ 	.short	(.L_13 - .L_12)
.L_12:
        /*002c*/ 	.word	0x00000000
        /*0030*/ 	.short	0x000b
        /*0032*/ 	.short	0x0038
        /*0034*/ 	.byte	0x00, 0xf0, 0x11, 0x00


	//----- nvinfo : EIATTR_KPARAM_INFO
	.align		4
.L_13:
        /*0038*/ 	.byte	0x04, 0x17
        /*003a*/ 	.short	(.L_15 - .L_14)
.L_14:
        /*003c*/ 	.word	0x00000000
        /*0040*/ 	.short	0x000a
        /*0042*/ 	.short	0x0034
        /*0044*/ 	.byte	0x00, 0xf0, 0x11, 0x00


	//----- nvinfo : EIATTR_KPARAM_INFO
	.align		4
.L_15:
        /*0048*/ 	.byte	0x04, 0x17
        /*004a*/ 	.short	(.L_17 - .L_16)
.L_16:
        /*004c*/ 	.word	0x00000000
        /*0050*/ 	.short	0x0009
        /*0052*/ 	.short	0x0030
        /*0054*/ 	.byte	0x00, 0xf0, 0x11, 0x00


	//----- nvinfo : EIATTR_KPARAM_INFO
	.align		4
.L_17:
        /*0058*/ 	.byte	0x04, 0x17
        /*005a*/ 	.short	(.L_19 - .L_18)
.L_18:
        /*005c*/ 	.word	0x00000000
        /*0060*/ 	.short	0x0008
        /*0062*/ 	.short	0x002c
        /*0064*/ 	.byte	0x00, 0xf0, 0x11, 0x00


	//----- nvinfo : EIATTR_KPARAM_INFO
	.align		4
.L_19:
        /*0068*/ 	.byte	0x04, 0x17
        /*006a*/ 	.short	(.L_21 - .L_20)
.L_20:
        /*006c*/ 	.word	0x00000000
        /*0070*/ 	.short	0x0007
        /*0072*/ 	.short	0x0028
        /*0074*/ 	.byte	0x00, 0xf0, 0x11, 0x00


	//----- nvinfo : EIATTR_KPARAM_INFO
	.align		4
.L_21:
        /*0078*/ 	.byte	0x04, 0x17
        /*007a*/ 	.short	(.L_23 - .L_22)
.L_22:
        /*007c*/ 	.word	0x00000000
        /*0080*/ 	.short	0x0006
        /*0082*/ 	.short	0x0024
        /*0084*/ 	.byte	0x00, 0xf0, 0x11, 0x00


	//----- nvinfo : EIATTR_KPARAM_INFO
	.align		4
.L_23:
        /*0088*/ 	.byte	0x04, 0x17
        /*008a*/ 	.short	(.L_25 - .L_24)
.L_24:
        /*008c*/ 	.word	0x00000000
        /*0090*/ 	.short	0x0005
        /*0092*/ 	.short	0x0020
        /*0094*/ 	.byte	0x00, 0xf0, 0x11, 0x00


	//----- nvinfo : EIATTR_KPARAM_INFO
	.align		4
.L_25:
        /*0098*/ 	.byte	0x04, 0x17
        /*009a*/ 	.short	(.L_27 - .L_26)
.L_26:
        /*009c*/ 	.word	0x00000000
        /*00a0*/ 	.short	0x0004
        /*00a2*/ 	.short	0x001c
        /*00a4*/ 	.byte	0x00, 0xf0, 0x11, 0x00


	//----- nvinfo : EIATTR_KPARAM_INFO
	.align		4
.L_27:
        /*00a8*/ 	.byte	0x04, 0x17
        /*00aa*/ 	.short	(.L_29 - .L_28)
.L_28:
        /*00ac*/ 	.word	0x00000000
        /*00b0*/ 	.short	0x0003
        /*00b2*/ 	.short	0x0018
        /*00b4*/ 	.byte	0x00, 0xf0, 0x11, 0x00


	//----- nvinfo : EIATTR_KPARAM_INFO
	.align		4
.L_29:
        /*00b8*/ 	.byte	0x04, 0x17
        /*00ba*/ 	.short	(.L_31 - .L_30)
.L_30:
        /*00bc*/ 	.word	0x00000000
        /*00c0*/ 	.short	0x0002
        /*00c2*/ 	.short	0x0010
        /*00c4*/ 	.byte	0x00, 0xf4, 0x21, 0x00


	//----- nvinfo : EIATTR_KPARAM_INFO
	.align		4
.L_31:
        /*00c8*/ 	.byte	0x04, 0x17
        /*00ca*/ 	.short	(.L_33 - .L_32)
.L_32:
        /*00cc*/ 	.word	0x00000000
        /*00d0*/ 	.short	0x0001
        /*00d2*/ 	.short	0x0008
        /*00d4*/ 	.byte	0x00, 0xf4, 0x21, 0x00


	//----- nvinfo : EIATTR_KPARAM_INFO
	.align		4
.L_33:
        /*00d8*/ 	.byte	0x04, 0x17
        /*00da*/ 	.short	(.L_35 - .L_34)
.L_34:
        /*00dc*/ 	.word	0x00000000
        /*00e0*/ 	.short	0x0000
        /*00e2*/ 	.short	0x0000
        /*00e4*/ 	.byte	0x00, 0xf4, 0x21, 0x00


	//----- nvinfo : EIATTR_SPARSE_MMA_MASK
	.align		4
.L_35:
        /*00e8*/ 	.byte	0x03, 0x50
        /*00ea*/ 	.short	0x0000


	//----- nvinfo : EIATTR_MAXREG_COUNT
	.align		4
        /*00ec*/ 	.byte	0x03, 0x1b
        /*00ee*/ 	.short	0x00ff


	//----- nvinfo : EIATTR_NUM_BARRIERS
	.align		4
        /*00f0*/ 	.byte	0x02, 0x4c
        /*00f2*/ 	.byte	0x01
	.zero		1


	//----- nvinfo : EIATTR_ANNOTATIONS
	.align		4
        /*00f4*/ 	.byte	0x04, 0x55
        /*00f6*/ 	.short	(.L_37 - .L_36)


	//   ....[0]....
.L_36:
        /*00f8*/ 	.word	0x00000001
        /*00fc*/ 	.byte	0xa0, 0x46, 0x00, 0x00, 0x01, 0x00, 0x00, 0x00, 0x00, 0x47, 0x00, 0x00, 0x01, 0x00, 0x00, 0x00
        /* <DEDUP_REMOVED lines=38> */
        /*036c*/ 	.byte	0x70, 0x73, 0x00, 0x00, 0x01, 0x00, 0x00, 0x00, 0x90, 0x73, 0x00, 0x00


	//----- nvinfo : EIATTR_MERCURY_ISA_VERSION
	.align		4
.L_37:
        /*0378*/ 	.byte	0x03, 0x5f
        /*037a*/ 	.short	0x0101


	//----- nvinfo : EIATTR_EXIT_INSTR_OFFSETS
	.align		4
        /*037c*/ 	.byte	0x04, 0x1c
        /*037e*/ 	.short	(.L_39 - .L_38)


	//   ....[0]....
.L_38:
        /*0380*/ 	.word	0x0000aca0


	//   ....[1]....
        /*0384*/ 	.word	0x0000acc0


	//----- nvinfo : EIATTR_REQNTID
	.align		4
.L_39:
        /*0388*/ 	.byte	0x04, 0x10
        /*038a*/ 	.short	(.L_41 - .L_40)
.L_40:
        /*038c*/ 	.word	0x00000100
        /*0390*/ 	.word	0x00000001
        /*0394*/ 	.word	0x00000001


	//----- nvinfo : EIATTR_CBANK_PARAM_SIZE
	.align		4
.L_41:
        /*0398*/ 	.byte	0x03, 0x19
        /*039a*/ 	.short	0x0050


	//----- nvinfo : EIATTR_PARAM_CBANK
	.align		4
        /*039c*/ 	.byte	0x04, 0x0a
        /*039e*/ 	.short	(.L_43 - .L_42)
	.align		4
.L_42:
        /*03a0*/ 	.word	index@(.nv.constant0.matmul_kernel)
        /*03a4*/ 	.short	0x0210
        /*03a6*/ 	.short	0x0050


	//----- nvinfo : EIATTR_SW_WAR
	.align		4
.L_43:
        /*03a8*/ 	.byte	0x04, 0x36
        /*03aa*/ 	.short	(.L_45 - .L_44)
.L_44:
        /*03ac*/ 	.word	0x00000008
.L_45:


//--------------------- .nv.callgraph             --------------------------
	.section	.nv.callgraph,"",@"SHT_CUDA_CALLGRAPH"
	.align	4
	.sectionentsize	8
	.align		4
        /*0000*/ 	.word	0x00000000
	.align		4
        /*0004*/ 	.word	0xffffffff
	.align		4
        /*0008*/ 	.word	0x00000000
	.align		4
        /*000c*/ 	.word	0xfffffffe
	.align		4
        /*0010*/ 	.word	0x00000000
	.align		4
        /*0014*/ 	.word	0xfffffffd
	.align		4
        /*0018*/ 	.word	0x00000000
	.align		4
        /*001c*/ 	.word	0xfffffffc


//--------------------- .text.matmul_kernel       --------------------------
	.section	.text.matmul_kernel,"ax",@progbits
	.align	128
        .global         matmul_kernel
        .type           matmul_kernel,@function
        .size           matmul_kernel,(.L_x_3 - matmul_kernel)
        .other          matmul_kernel,@"STO_CUDA_ENTRY STV_DEFAULT"
matmul_kernel:
.text.matmul_kernel:
[----:B------:R-:W1:Y:S08]  /*0000*/  LDC R1, c[0x0][0x28] ;  /* 0x00000a00ff017b82 */ /* 0x000e700000000800 */
[----:B------:R-:W2:Y:S01]  /*0010*/  LDC.64 R188, c[0x0][0x228] ;  /* 0x00008a00ffbc7b82 */ /* 0x000ea20000000a00 */
[----:B------:R-:W3:Y:S01]  /*0020*/  S2R R5, SR_CTAID.X ;  /* 0x0000000000057919 */ /* 0x000ee20000002500 */
[----:B------:R-:W-:Y:S01]  /*0030*/  UMOV UR8, 0x400 ;  /* 0x0000040000087882 */ /* 0x000fe20000000000 */
[----:B------:R-:W-:Y:S01]  /*0040*/  ULDC.64 UR6, c[0x0][0x210] ;  /* 0x0000840000067ab9 */ /* 0x000fe20000000a00 */
[----:B------:R-:W-:Y:S01]  /*0050*/  ULDC.64 UR16, c[0x0][0x208] ;  /* 0x0000820000107ab9 */ /* 0x000fe20000000a00 */
[----:B------:R-:W4:Y:S01]  /*0060*/  S2R R210, SR_TID.X ;  /* 0x0000000000d27919 */ /* 0x000f220000002100 */
[----:B------:R-:W-:Y:S01]  /*0070*/  ULDC UR9, c[0x0][0x240] ;  /* 0x0000900000097ab9 */ /* 0x000fe20000000800 */
[----:B-1----:R-:W-:Y:S01]  /*0080*/  VIADD R1, R1, 0xffffff60 ;  /* 0xffffff6001017836 */ /* 0x002fe20000000000 */
[----:B------:R-:W1:Y:S08]  /*0090*/  S2UR UR4, SR_CgaCtaId ;  /* 0x00000000000479c3 */ /* 0x000e700000008800 */
[----:B------:R-:W5:Y:S01]  /*00a0*/  LDC.64 R186, c[0x0][0x238] ;  /* 0x00008e00ffba7b82 */ /* 0x000f620000000a00 */
[----:B--2---:R-:W-:Y:S01]  /*00b0*/  VIADD R0, R189, 0x3f ;  /* 0x0000003fbd007836 */ /* 0x004fe20000000000 */
[----:B------:R-:W-:-:S02]  /*00c0*/  IABS R14, R188 ;  /* 0x000000bc000e7213 */ /* 0x000fc40000000000 */
[----:B------:R-:W-:Y:S02]  /*00d0*/  IABS R16, R189 ;  /* 0x000000bd00107213 */ /* 0x000fe40000000000 */
[----:B------:R-:W-:Y:S01]  /*00e0*/  SHF.R.S32.HI R3, RZ, 0x1f, R0 ;  /* 0x0000001fff037819 */ /* 0x000fe20000011400 */
[----:B-1----:R-:W-:-:S03]  /*00f0*/  ULEA UR8, UR4, UR8, 0x18 ;  /* 0x0000000804087291 */ /* 0x002fc6000f8ec03f */
[----:B------:R-:W-:Y:S02]  /*0100*/  LEA.HI R3, R3, R0, RZ, 0x6 ;  /* 0x0000000003037211 */ /* 0x000fe400078f30ff */
[----:B---3--:R-:W-:Y:S01]  /*0110*/  IABS R8, R5 ;  /* 0x0000000500087213 */ /* 0x008fe20000000000 */
[----:B------:R-:W-:Y:S01]  /*0120*/  ULDC.64 UR4, c[0x0][0x218] ;  /* 0x0000860000047ab9 */ /* 0x000fe20000000a00 */
[----:B------:R-:W-:Y:S01]  /*0130*/  SHF.R.S32.HI R3, RZ, 0x6, R3 ;  /* 0x00000006ff037819 */ /* 0x000fe20000011403 */
[----:B-----5:R-:W-:-:S04]  /*0140*/  IMAD.SHL.U32 R202, R186, 0x2, RZ ;  /* 0x00000002baca7824 */ /* 0x020fc800078e00ff */
[----:B------:R-:W-:Y:S02]  /*0150*/  IMAD.SHL.U32 R4, R3, 0x8, RZ ;  /* 0x0000000803047824 */ /* 0x000fe400078e00ff */
[C---:B------:R-:W-:Y:S02]  /*0160*/  IMAD R161, R186.reuse, 0x3, RZ ;  /* 0x00000003baa17824 */ /* 0x040fe400078e02ff */
[C---:B------:R-:W-:Y:S01]  /*0170*/  IMAD.SHL.U32 R162, R186.reuse, 0x4, RZ ;  /* 0x00000004baa27824 */ /* 0x040fe200078e00ff */
[-C--:B------:R-:W-:Y:S01]  /*0180*/  IABS R7, R4.reuse ;  /* 0x0000000400077213 */ /* 0x080fe20000000000 */
[C---:B------:R-:W-:Y:S01]  /*0190*/  IMAD R167, R186.reuse, 0x5, RZ ;  /* 0x00000005baa77824 */ /* 0x040fe200078e02ff */
[----:B------:R-:W-:Y:S01]  /*01a0*/  IABS R10, R4 ;  /* 0x00000004000a7213 */ /* 0x000fe20000000000 */
[C---:B------:R-:W-:Y:S01]  /*01b0*/  IMAD R165, R186.reuse, 0x6, RZ ;  /* 0x00000006baa57824 */ /* 0x040fe200078e02ff */
[----:B------:R-:W1:Y:S01]  /*01c0*/  I2F.RP R0, R7 ;  /* 0x0000000700007306 */ /* 0x000e620000209400 */
[----:B------:R-:W-:-:S02]  /*01d0*/  IMAD R193, R186, 0x7, RZ ;  /* 0x00000007bac17824 */ /* 0x000fc400078e02ff */
[C---:B------:R-:W-:Y:S02]  /*01e0*/  IMAD.SHL.U32 R197, R186.reuse, 0x8, RZ ;  /* 0x00000008bac57824 */ /* 0x040fe400078e00ff */
[C---:B------:R-:W-:Y:S02]  /*01f0*/  IMAD R201, R186.reuse, 0x9, RZ ;  /* 0x00000009bac97824 */ /* 0x040fe400078e02ff */
[C---:B------:R-:W-:Y:S02]  /*0200*/  IMAD R205, R186.reuse, 0xa, RZ ;  /* 0x0000000abacd7824 */ /* 0x040fe400078e02ff */
[C---:B------:R-:W-:Y:S02]  /*0210*/  IMAD R209, R186.reuse, 0xb, RZ ;  /* 0x0000000bbad17824 */ /* 0x040fe400078e02ff */
[C---:B------:R-:W-:Y:S02]  /*0220*/  IMAD R213, R186.reuse, 0xc, RZ ;  /* 0x0000000cbad57824 */ /* 0x040fe400078e02ff */
[C---:B------:R-:W-:Y:S01]  /*0230*/  IMAD R164, R186.reuse, 0xd, RZ ;  /* 0x0000000dbaa47824 */ /* 0x040fe200078e02ff */
[----:B-1----:R-:W1:Y:S01]  /*0240*/  MUFU.RCP R0, R0 ;  /* 0x0000000000007308 */ /* 0x002e620000001000 */
[----:B------:R-:W-:-:S02]  /*0250*/  IMAD R166, R186, 0xe, RZ ;  /* 0x0000000ebaa67824 */ /* 0x000fc400078e02ff */
[C---:B------:R-:W-:Y:S02]  /*0260*/  IMAD R168, R186.reuse, 0xf, RZ ;  /* 0x0000000fbaa87824 */ /* 0x040fe400078e02ff */
[C---:B------:R-:W-:Y:S02]  /*0270*/  IMAD.SHL.U32 R185, R186.reuse, 0x10, RZ ;  /* 0x00000010bab97824 */ /* 0x040fe400078e00ff */
[C---:B------:R-:W-:Y:S02]  /*0280*/  IMAD R184, R186.reuse, 0x11, RZ ;  /* 0x00000011bab87824 */ /* 0x040fe400078e02ff */
[C---:B------:R-:W-:Y:S02]  /*0290*/  IMAD R183, R186.reuse, 0x12, RZ ;  /* 0x00000012bab77824 */ /* 0x040fe400078e02ff */
[C---:B------:R-:W-:Y:S02]  /*02a0*/  IMAD R182, R186.reuse, 0x13, RZ ;  /* 0x00000013bab67824 */ /* 0x040fe400078e02ff */
[----:B------:R-:W-:-:S02]  /*02b0*/  IMAD R181, R186, 0x14, RZ ;  /* 0x00000014bab57824 */ /* 0x000fc400078e02ff */
[----:B------:R-:W-:Y:S02]  /*02c0*/  IMAD R179, R186, 0x15, RZ ;  /* 0x00000015bab37824 */ /* 0x000fe400078e02ff */
[----:B-1----:R-:W-:Y:S02]  /*02d0*/  VIADD R2, R0, 0xffffffe ;  /* 0x0ffffffe00027836 */ /* 0x002fe40000000000 */
[----:B------:R-:W-:Y:S02]  /*02e0*/  IMAD.MOV R0, RZ, RZ, -R10 ;  /* 0x000000ffff007224 */ /* 0x000fe400078e0a0a */
[----:B------:R1:W2:Y:S01]  /*02f0*/  F2I.FTZ.U32.TRUNC.NTZ R3, R2 ;  /* 0x0000000200037305 */ /* 0x0002a2000021f000 */
[C---:B------:R-:W-:Y:S02]  /*0300*/  IMAD R178, R186.reuse, 0x16, RZ ;  /* 0x00000016bab27824 */ /* 0x040fe400078e02ff */
[C---:B------:R-:W-:Y:S02]  /*0310*/  IMAD R177, R186.reuse, 0x17, RZ ;  /* 0x00000017bab17824 */ /* 0x040fe400078e02ff */
[----:B------:R-:W-:-:S02]  /*0320*/  IMAD R176, R186, 0x18, RZ ;  /* 0x00000018bab07824 */ /* 0x000fc400078e02ff */
[C---:B------:R-:W-:Y:S02]  /*0330*/  IMAD R175, R186.reuse, 0x19, RZ ;  /* 0x00000019baaf7824 */ /* 0x040fe400078e02ff */
[----:B-1----:R-:W-:Y:S02]  /*0340*/  IMAD.MOV.U32 R2, RZ, RZ, RZ ;  /* 0x000000ffff027224 */ /* 0x002fe400078e00ff */
[C---:B------:R-:W-:Y:S02]  /*0350*/  IMAD R174, R186.reuse, 0x1a, RZ ;  /* 0x0000001abaae7824 */ /* 0x040fe400078e02ff */
[C---:B------:R-:W-:Y:S02]  /*0360*/  IMAD R173, R186.reuse, 0x1b, RZ ;  /* 0x0000001bbaad7824 */ /* 0x040fe400078e02ff */
[----:B--2---:R-:W-:Y:S02]  /*0370*/  IMAD.MOV R6, RZ, RZ, -R3 ;  /* 0x000000ffff067224 */ /* 0x004fe400078e0a03 */
[----:B------:R-:W-:-:S02]  /*0380*/  IMAD R172, R186, 0x1c, RZ ;  /* 0x0000001cbaac7824 */ /* 0x000fc400078e02ff */
[----:B------:R-:W-:Y:S02]  /*0390*/  IMAD R9, R6, R7, RZ ;  /* 0x0000000706097224 */ /* 0x000fe400078e02ff */
[----:B------:R-:W-:Y:S02]  /*03a0*/  IMAD.MOV.U32 R6, RZ, RZ, R8 ;  /* 0x000000ffff067224 */ /* 0x000fe400078e0008 */
[----:B------:R-:W-:-:S04]  /*03b0*/  IMAD.HI.U32 R3, R3, R9, R2 ;  /* 0x0000000903037227 */ /* 0x000fc800078e0002 */
[----:B------:R-:W-:Y:S02]  /*03c0*/  IMAD R171, R186, 0x1d, RZ ;  /* 0x0000001dbaab7824 */ /* 0x000fe400078e02ff */
[----:B------:R-:W-:-:S04]  /*03d0*/  IMAD.HI.U32 R3, R3, R6, RZ ;  /* 0x0000000603037227 */ /* 0x000fc800078e00ff */
[----:B------:R-:W-:Y:S02]  /*03e0*/  IMAD R0, R3, R0, R6 ;  /* 0x0000000003007224 */ /* 0x000fe400078e0206 */
[C---:B------:R-:W-:Y:S02]  /*03f0*/  IMAD R170, R186.reuse, 0x1e, RZ ;  /* 0x0000001ebaaa7824 */ /* 0x040fe400078e02ff */
[----:B------:R-:W-:Y:S01]  /*0400*/  IMAD R169, R186, 0x1f, RZ ;  /* 0x0000001fbaa97824 */ /* 0x000fe200078e02ff */
[----:B------:R-:W-:-:S13]  /*0410*/  ISETP.GT.U32.AND P1, PT, R7, R0, PT ;  /* 0x000000000700720c */ /* 0x000fda0003f24070 */
[----:B------:R-:W-:Y:S02]  /*0420*/  @!P1 IMAD.IADD R0, R0, 0x1, -R7 ;  /* 0x0000000100009824 */ /* 0x000fe400078e0a07 */
[----:B------:R-:W-:Y:S01]  /*0430*/  @!P1 VIADD R3, R3, 0x1 ;  /* 0x0000000103039836 */ /* 0x000fe20000000000 */
[----:B------:R-:W-:Y:S02]  /*0440*/  ISETP.NE.AND P1, PT, R4, RZ, PT ;  /* 0x000000ff0400720c */ /* 0x000fe40003f25270 */
[----:B------:R-:W-:Y:S02]  /*0450*/  ISETP.GE.U32.AND P0, PT, R0, R7, PT ;  /* 0x000000070000720c */ /* 0x000fe40003f06070 */
[----:B------:R-:W-:-:S04]  /*0460*/  LOP3.LUT R0, R5, R4, RZ, 0x3c, !PT ;  /* 0x0000000405007212 */ /* 0x000fc800078e3cff */
[----:B------:R-:W-:Y:S01]  /*0470*/  ISETP.GE.AND P2, PT, R0, RZ, PT ;  /* 0x000000ff0000720c */ /* 0x000fe20003f46270 */
[----:B------:R-:W-:-:S06]  /*0480*/  VIADD R0, R188, 0x1ff ;  /* 0x000001ffbc007836 */ /* 0x000fcc0000000000 */
[----:B------:R-:W-:-:S04]  /*0490*/  @P0 VIADD R3, R3, 0x1 ;  /* 0x0000000103030836 */ /* 0x000fc80000000000 */
[----:B------:R-:W-:Y:S01]  /*04a0*/  IMAD.MOV.U32 R2, RZ, RZ, R3 ;  /* 0x000000ffff027224 */ /* 0x000fe200078e0003 */
[----:B------:R-:W-:-:S03]  /*04b0*/  SHF.R.S32.HI R3, RZ, 0x1f, R0 ;  /* 0x0000001fff037819 */ /* 0x000fc60000011400 */
[----:B------:R-:W-:Y:S01]  /*04c0*/  @!P2 IMAD.MOV R2, RZ, RZ, -R2 ;  /* 0x000000ffff02a224 */ /* 0x000fe200078e0a02 */
[----:B------:R-:W-:Y:S02]  /*04d0*/  @!P1 LOP3.LUT R2, RZ, R4, RZ, 0x33, !PT ;  /* 0x00000004ff029212 */ /* 0x000fe400078e33ff */
[----:B------:R-:W-:-:S03]  /*04e0*/  LEA.HI R3, R3, R0, RZ, 0x9 ;  /* 0x0000000003037211 */ /* 0x000fc600078f48ff */
[----:B------:R-:W-:Y:S02]  /*04f0*/  IMAD.SHL.U32 R10, R2, 0x8, RZ ;  /* 0x00000008020a7824 */ /* 0x000fe400078e00ff */
[----:B------:R-:W-:-:S03]  /*0500*/  IMAD.MOV R2, RZ, RZ, -R2 ;  /* 0x000000ffff027224 */ /* 0x000fc600078e0a02 */
[----:B------:R-:W-:Y:S01]  /*0510*/  LEA.HI.SX32 R3, R3, -R10, 0x17 ;  /* 0x8000000a03037211 */ /* 0x000fe200078fbaff */
[----:B------:R-:W-:Y:S02]  /*0520*/  IMAD R8, R4, R2, R5 ;  /* 0x0000000204087224 */ /* 0x000fe400078e0205 */
[----:B------:R-:W-:Y:S01]  /*0530*/  IMAD.MOV.U32 R2, RZ, RZ, RZ ;  /* 0x000000ffff027224 */ /* 0x000fe200078e00ff */
[----:B------:R-:W-:Y:S02]  /*0540*/  VIMNMX R9, R3, 0x8, PT ;  /* 0x0000000803097848 */ /* 0x000fe40003fe0100 */
[----:B------:R-:W-:Y:S02]  /*0550*/  IABS R4, R8 ;  /* 0x0000000800047213 */ /* 0x000fe40000000000 */
[----:B------:R-:W-:-:S04]  /*0560*/  IABS R7, R9 ;  /* 0x0000000900077213 */ /* 0x000fc80000000000 */
[----:B------:R-:W1:Y:S08]  /*0570*/  I2F.RP R0, R7 ;  /* 0x0000000700007306 */ /* 0x000e700000209400 */
[----:B-1----:R-:W1:Y:S02]  /*0580*/  MUFU.RCP R0, R0 ;  /* 0x0000000000007308 */ /* 0x002e640000001000 */
[----:B-1----:R-:W-:-:S06]  /*0590*/  VIADD R3, R0, 0xffffffe ;  /* 0x0ffffffe00037836 */ /* 0x002fcc0000000000 */
[----:B------:R-:W1:Y:S02]  /*05a0*/  F2I.FTZ.U32.TRUNC.NTZ R3, R3 ;  /* 0x0000000300037305 */ /* 0x000e64000021f000 */
[----:B-1----:R-:W-:-:S04]  /*05b0*/  IMAD.MOV R6, RZ, RZ, -R3 ;  /* 0x000000ffff067224 */ /* 0x002fc800078e0a03 */
[----:B------:R-:W-:Y:S01]  /*05c0*/  IMAD R5, R6, R7, RZ ;  /* 0x0000000706057224 */ /* 0x000fe200078e02ff */
[----:B------:R-:W-:-:S03]  /*05d0*/  IABS R6, R9 ;  /* 0x0000000900067213 */ /* 0x000fc60000000000 */
[----:B------:R-:W-:Y:S02]  /*05e0*/  IMAD.HI.U32 R2, R3, R5, R2 ;  /* 0x0000000503027227 */ /* 0x000fe400078e0002 */
[----:B------:R-:W1:Y:S02]  /*05f0*/  I2F.RP R5, R16 ;  /* 0x0000001000057306 */ /* 0x000e640000209400 */
[----:B------:R-:W-:Y:S02]  /*0600*/  IMAD.MOV.U32 R3, RZ, RZ, R4 ;  /* 0x000000ffff037224 */ /* 0x000fe400078e0004 */
[----:B------:R-:W-:Y:S02]  /*0610*/  IMAD.MOV R0, RZ, RZ, -R6 ;  /* 0x000000ffff007224 */ /* 0x000fe400078e0a06 */
[----:B------:R-:W-:Y:S02]  /*0620*/  IMAD.HI.U32 R2, R2, R3, RZ ;  /* 0x0000000302027227 */ /* 0x000fe400078e00ff */
[----:B------:R-:W2:Y:S02]  /*0630*/  I2F.RP R4, R14 ;  /* 0x0000000e00047306 */ /* 0x000ea40000209400 */
[----:B------:R-:W-:-:S05]  /*0640*/  IMAD R0, R2, R0, R3 ;  /* 0x0000000002007224 */ /* 0x000fca00078e0203 */
[----:B------:R-:W-:Y:S01]  /*0650*/  ISETP.GT.U32.AND P1, PT, R7, R0, PT ;  /* 0x000000000700720c */ /* 0x000fe20003f24070 */
[----:B-1----:R-:W1:Y:S08]  /*0660*/  MUFU.RCP R5, R5 ;  /* 0x0000000500057308 */ /* 0x002e700000001000 */
[----:B--2---:R-:W2:Y:S04]  /*0670*/  MUFU.RCP R4, R4 ;  /* 0x0000000400047308 */ /* 0x004ea80000001000 */
[----:B------:R-:W-:-:S02]  /*0680*/  @!P1 IMAD.IADD R0, R0, 0x1, -R7 ;  /* 0x0000000100009824 */ /* 0x000fc400078e0a07 */
[----:B------:R-:W-:Y:S01]  /*0690*/  @!P1 VIADD R2, R2, 0x1 ;  /* 0x0000000102029836 */ /* 0x000fe20000000000 */
[----:B------:R-:W-:Y:S02]  /*06a0*/  ISETP.NE.AND P1, PT, R9, RZ, PT ;  /* 0x000000ff0900720c */ /* 0x000fe40003f25270 */
[----:B------:R-:W-:Y:S02]  /*06b0*/  ISETP.GE.U32.AND P0, PT, R0, R7, PT ;  /* 0x000000070000720c */ /* 0x000fe40003f06070 */
[----:B------:R-:W-:Y:S02]  /*06c0*/  LOP3.LUT R0, R8, R9, RZ, 0x3c, !PT ;  /* 0x0000000908007212 */ /* 0x000fe400078e3cff */
[----:B----4-:R-:W-:Y:S02]  /*06d0*/  SHF.R.U32.HI R7, RZ, 0x5, R210 ;  /* 0x00000005ff077819 */ /* 0x010fe400000116d2 */
[----:B------:R-:W-:Y:S01]  /*06e0*/  ISETP.GE.AND P2, PT, R0, RZ, PT ;  /* 0x000000ff0000720c */ /* 0x000fe20003f46270 */
[----:B-1----:R-:W-:Y:S01]  /*06f0*/  VIADD R0, R5, 0xffffffe ;  /* 0x0ffffffe05007836 */ /* 0x002fe20000000000 */
[----:B------:R-:W-:Y:S01]  /*0700*/  SGXT.U32 R7, R7, 0x3 ;  /* 0x000000030707781a */ /* 0x000fe20000000000 */
[----:B--2---:R-:W-:-:S02]  /*0710*/  VIADD R3, R4, 0xffffffe ;  /* 0x0ffffffe04037836 */ /* 0x004fc40000000000 */
[----:B------:R-:W1:Y:S02]  /*0720*/  F2I.FTZ.U32.TRUNC.NTZ R5, R0 ;  /* 0x0000000000057305 */ /* 0x000e64000021f000 */
[----:B------:R-:W-:-:S04]  /*0730*/  @P0 VIADD R2, R2, 0x1 ;  /* 0x0000000102020836 */ /* 0x000fc80000000000 */
[----:B------:R-:W-:Y:S02]  /*0740*/  IMAD.MOV.U32 R4, RZ, RZ, R2 ;  /* 0x000000ffff047224 */ /* 0x000fe400078e0002 */
[----:B------:R-:W2:Y:S01]  /*0750*/  F2I.FTZ.U32.TRUNC.NTZ R3, R3 ;  /* 0x0000000300037305 */ /* 0x000ea2000021f000 */
[----:B------:R-:W-:Y:S02]  /*0760*/  IMAD.MOV.U32 R2, RZ, RZ, RZ ;  /* 0x000000ffff027224 */ /* 0x000fe400078e00ff */
[----:B------:R-:W-:Y:S01]  /*0770*/  @!P2 IMAD.MOV R4, RZ, RZ, -R4 ;  /* 0x000000ffff04a224 */ /* 0x000fe200078e0a04 */
[----:B------:R-:W-:Y:S01]  /*0780*/  @!P1 LOP3.LUT R4, RZ, R9, RZ, 0x33, !PT ;  /* 0x00000009ff049212 */ /* 0x000fe200078e33ff */
[----:B-1----:R-:W-:-:S04]  /*0790*/  IMAD.MOV R13, RZ, RZ, -R5 ;  /* 0x000000ffff0d7224 */ /* 0x002fc800078e0a05 */
[----:B------:R-:W-:Y:S02]  /*07a0*/  IMAD.MOV R6, RZ, RZ, -R4 ;  /* 0x000000ffff067224 */ /* 0x000fe400078e0a04 */
[----:B------:R-:W-:Y:S02]  /*07b0*/  IMAD.SHL.U32 R0, R4, 0x40, RZ ;  /* 0x0000004004007824 */ /* 0x000fe400078e00ff */
[----:B------:R-:W-:Y:S02]  /*07c0*/  IMAD R6, R9, R6, R8 ;  /* 0x0000000609067224 */ /* 0x000fe400078e0208 */
[--C-:B--2---:R-:W-:Y:S01]  /*07d0*/  IMAD.MOV R11, RZ, RZ, -R3.reuse ;  /* 0x000000ffff0b7224 */ /* 0x104fe200078e0a03 */
[----:B------:R-:W-:Y:S01]  /*07e0*/  LOP3.LUT R8, R0, R7, RZ, 0xfc, !PT ;  /* 0x0000000700087212 */ /* 0x000fe200078efcff */
[----:B------:R-:W-:Y:S02]  /*07f0*/  IMAD.MOV.U32 R4, RZ, RZ, RZ ;  /* 0x000000ffff047224 */ /* 0x000fe400078e00ff */
[----:B------:R-:W-:Y:S01]  /*0800*/  IMAD R9, R11, R14, RZ ;  /* 0x0000000e0b097224 */ /* 0x000fe200078e02ff */
[C---:B------:R-:W-:Y:S01]  /*0810*/  LOP3.LUT R22, R8.reuse, 0x8, RZ, 0xfc, !PT ;  /* 0x0000000808167812 */ /* 0x040fe200078efcff */
[----:B------:R-:W-:Y:S01]  /*0820*/  IMAD R11, R13, R16, RZ ;  /* 0x000000100d0b7224 */ /* 0x000fe200078e02ff */
[----:B------:R-:W-:Y:S01]  /*0830*/  LOP3.LUT R23, R8, 0x10, RZ, 0xfc, !PT ;  /* 0x0000001008177812 */ /* 0x000fe200078efcff */
[----:B------:R-:W-:Y:S01]  /*0840*/  IMAD.HI.U32 R2, R3, R9, R2 ;  /* 0x0000000903027227 */ /* 0x000fe200078e0002 */
[----:B------:R-:W-:-:S02]  /*0850*/  IABS R12, R22 ;  /* 0x00000016000c7213 */ /* 0x000fc40000000000 */
[----:B------:R-:W-:Y:S01]  /*0860*/  IABS R18, R23 ;  /* 0x0000001700127213 */ /* 0x000fe20000000000 */
[----:B------:R-:W-:Y:S01]  /*0870*/  IMAD.HI.U32 R9, R5, R11, R4 ;  /* 0x0000000b05097227 */ /* 0x000fe200078e0004 */
[----:B------:R-:W-:Y:S02]  /*0880*/  LOP3.LUT R4, R210, 0xff, RZ, 0xc0, !PT ;  /* 0x000000ffd2047812 */ /* 0x000fe400078ec0ff */
[----:B------:R-:W-:Y:S01]  /*0890*/  LOP3.LUT R24, R8, 0x18, RZ, 0xfc, !PT ;  /* 0x0000001808187812 */ /* 0x000fe200078efcff */
[----:B------:R-:W-:Y:S01]  /*08a0*/  IMAD.IADD R3, R10, 0x1, R6 ;  /* 0x000000010a037824 */ /* 0x000fe200078e0206 */
[----:B------:R-:W-:Y:S01]  /*08b0*/  IABS R10, R8 ;  /* 0x00000008000a7213 */ /* 0x000fe20000000000 */
[----:B------:R-:W-:Y:S01]  /*08c0*/  IMAD.HI.U32 R7, R9, R12, RZ ;  /* 0x0000000c09077227 */ /* 0x000fe200078e00ff */
[C---:B------:R-:W-:Y:S02]  /*08d0*/  LOP3.LUT R25, R8.reuse, 0x20, RZ, 0xfc, !PT ;  /* 0x0000002008197812 */ /* 0x040fe400078efcff */
[C---:B------:R-:W-:Y:S01]  /*08e0*/  LOP3.LUT R26, R8.reuse, 0x28, RZ, 0xfc, !PT ;  /* 0x00000028081a7812 */ /* 0x040fe200078efcff */
[----:B------:R-:W-:Y:S01]  /*08f0*/  IMAD R3, R3, 0x200, R4 ;  /* 0x0000020003037824 */ /* 0x000fe200078e0204 */
[C---:B------:R-:W-:Y:S01]  /*0900*/  ISETP.GE.AND P4, PT, R8.reuse, RZ, PT ;  /* 0x000000ff0800720c */ /* 0x040fe20003f86270 */
[----:B------:R-:W-:Y:S01]  /*0910*/  IMAD.HI.U32 R6, R9, R10, RZ ;  /* 0x0000000a09067227 */ /* 0x000fe200078e00ff */
[----:B------:R-:W-:-:S02]  /*0920*/  LOP3.LUT R27, R8, 0x30, RZ, 0xfc, !PT ;  /* 0x00000030081b7812 */ /* 0x000fc400078efcff */
[----:B------:R-:W-:Y:S01]  /*0930*/  IABS R13, R3 ;  /* 0x00000003000d7213 */ /* 0x000fe20000000000 */
[----:B------:R-:W-:Y:S01]  /*0940*/  VIADD R5, R3, 0x100 ;  /* 0x0000010003057836 */ /* 0x000fe20000000000 */
[----:B------:R-:W-:Y:S01]  /*0950*/  LOP3.LUT R21, R8, 0x38, RZ, 0xfc, !PT ;  /* 0x0000003808157812 */ /* 0x000fe200078efcff */
[----:B------:R-:W-:Y:S01]  /*0960*/  IMAD.MOV R17, RZ, RZ, -R6 ;  /* 0x000000ffff117224 */ /* 0x000fe200078e0a06 */
[----:B------:R-:W-:Y:S01]  /*0970*/  IABS R19, R27 ;  /* 0x0000001b00137213 */ /* 0x000fe20000000000 */
[----:B------:R-:W-:Y:S01]  /*0980*/  IMAD.HI.U32 R6, R2, R13, RZ ;  /* 0x0000000d02067227 */ /* 0x000fe200078e00ff */
[----:B------:R-:W-:Y:S02]  /*0990*/  IABS R15, R5 ;  /* 0x00000005000f7213 */ /* 0x000fe40000000000 */
[----:B------:R-:W-:Y:S01]  /*09a0*/  IABS R20, R21 ;  /* 0x0000001500147213 */ /* 0x000fe20000000000 */
[----:B------:R-:W-:-:S04]  /*09b0*/  IMAD.HI.U32 R11, R9, R18, RZ ;  /* 0x00000012090b7227 */ /* 0x000fc800078e00ff */
[----:B------:R-:W-:-:S04]  /*09c0*/  IMAD.HI.U32 R2, R2, R15, RZ ;  /* 0x0000000f02027227 */ /* 0x000fc800078e00ff */
[----:B------:R-:W-:Y:S02]  /*09d0*/  IMAD.MOV R7, RZ, RZ, -R7 ;  /* 0x000000ffff077224 */ /* 0x000fe400078e0a07 */
[----:B------:R-:W-:Y:S02]  /*09e0*/  IMAD.MOV R2, RZ, RZ, -R2 ;  /* 0x000000ffff027224 */ /* 0x000fe400078e0a02 */
[C---:B------:R-:W-:Y:S02]  /*09f0*/  IMAD R10, R16.reuse, R17, R10 ;  /* 0x00000011100a7224 */ /* 0x040fe400078e020a */
[----:B------:R-:W-:Y:S02]  /*0a00*/  IMAD.MOV R17, RZ, RZ, -R11 ;  /* 0x000000ffff117224 */ /* 0x000fe400078e0a0b */
[----:B------:R-:W-:Y:S02]  /*0a10*/  IMAD R11, R16, R7, R12 ;  /* 0x00000007100b7224 */ /* 0x000fe400078e020c */
[----:B------:R-:W-:-:S02]  /*0a20*/  IMAD.MOV R6, RZ, RZ, -R6 ;  /* 0x000000ffff067224 */ /* 0x000fc400078e0a06 */
[C---:B------:R-:W-:Y:S01]  /*0a30*/  IMAD R7, R14.reuse, R2, R15 ;  /* 0x000000020e077224 */ /* 0x040fe200078e020f */
[----:B------:R-:W-:Y:S01]  /*0a40*/  IABS R15, R25 ;  /* 0x00000019000f7213 */ /* 0x000fe20000000000 */
[----:B------:R-:W-:Y:S01]  /*0a50*/  IMAD R6, R14, R6, R13 ;  /* 0x000000060e067224 */ /* 0x000fe200078e020d */
[----:B------:R-:W-:Y:S01]  /*0a60*/  IABS R13, R24 ;  /* 0x00000018000d7213 */ /* 0x000fe20000000000 */
[----:B------:R-:W-:Y:S01]  /*0a70*/  IMAD R12, R16, R17, R18 ;  /* 0x00000011100c7224 */ /* 0x000fe200078e0212 */
[C---:B------:R-:W-:Y:S02]  /*0a80*/  ISETP.GT.U32.AND P1, PT, R14.reuse, R7, PT ;  /* 0x000000070e00720c */ /* 0x040fe40003f24070 */
[----:B------:R-:W-:Y:S01]  /*0a90*/  ISETP.GT.U32.AND P0, PT, R14, R6, PT ;  /* 0x000000060e00720c */ /* 0x000fe20003f04070 */
[C---:B------:R-:W-:Y:S01]  /*0aa0*/  IMAD.HI.U32 R2, R9.reuse, R13, RZ ;  /* 0x0000000d09027227 */ /* 0x040fe200078e00ff */
[----:B------:R-:W-:Y:S02]  /*0ab0*/  IABS R18, R26 ;  /* 0x0000001a00127213 */ /* 0x000fe40000000000 */
[C---:B------:R-:W-:Y:S01]  /*0ac0*/  ISETP.GT.U32.AND P3, PT, R16.reuse, R11, PT ;  /* 0x0000000b1000720c */ /* 0x040fe20003f64070 */
[----:B------:R-:W-:Y:S01]  /*0ad0*/  IMAD.MOV R8, RZ, RZ, -R2 ;  /* 0x000000ffff087224 */ /* 0x000fe200078e0a02 */
[----:B------:R-:W-:Y:S01]  /*0ae0*/  ISETP.GT.U32.AND P5, PT, R16, R12, PT ;  /* 0x0000000c1000720c */ /* 0x000fe20003fa4070 */
[----:B------:R-:W-:-:S04]  /*0af0*/  IMAD.HI.U32 R2, R9, R15, RZ ;  /* 0x0000000f09027227 */ /* 0x000fc800078e00ff */
[--C-:B------:R-:W-:Y:S02]  /*0b00*/  @!P1 IMAD.IADD R7, R7, 0x1, -R14.reuse ;  /* 0x0000000107079824 */ /* 0x100fe400078e0a0e */
[----:B------:R-:W-:Y:S01]  /*0b10*/  @!P0 IMAD.IADD R6, R6, 0x1, -R14 ;  /* 0x0000000106068824 */ /* 0x000fe200078e0a0e */
[C---:B------:R-:W-:Y:S01]  /*0b20*/  ISETP.GT.U32.AND P0, PT, R16.reuse, R10, PT ;  /* 0x0000000a1000720c */ /* 0x040fe20003f04070 */
[----:B------:R-:W-:Y:S01]  /*0b30*/  IMAD R13, R16, R8, R13 ;  /* 0x00000008100d7224 */ /* 0x000fe200078e020d */
[C---:B------:R-:W-:Y:S01]  /*0b40*/  ISETP.GT.U32.AND P6, PT, R14.reuse, R7, PT ;  /* 0x000000070e00720c */ /* 0x040fe20003fc4070 */
[----:B------:R-:W-:Y:S01]  /*0b50*/  IMAD.MOV R17, RZ, RZ, -R2 ;  /* 0x000000ffff117224 */ /* 0x000fe200078e0a02 */
[----:B------:R-:W-:Y:S01]  /*0b60*/  ISETP.GT.U32.AND P1, PT, R14, R6, PT ;  /* 0x000000060e00720c */ /* 0x000fe20003f24070 */
[----:B------:R-:W-:Y:S01]  /*0b70*/  IMAD.HI.U32 R8, R9, R18, RZ ;  /* 0x0000001209087227 */ /* 0x000fe200078e00ff */
[----:B------:R-:W-:-:S03]  /*0b80*/  ISETP.GT.U32.AND P2, PT, R16, R13, PT ;  /* 0x0000000d1000720c */ /* 0x000fc60003f44070 */
[----:B------:R-:W-:Y:S02]  /*0b90*/  IMAD R15, R16, R17, R15 ;  /* 0x00000011100f7224 */ /* 0x000fe400078e020f */
[----:B------:R-:W-:Y:S01]  /*0ba0*/  IMAD.MOV R17, RZ, RZ, -R8 ;  /* 0x000000ffff117224 */ /* 0x000fe200078e0a08 */
[----:B------:R-:W-:Y:S01]  /*0bb0*/  LOP3.LUT R8, R210, 0xe0, RZ, 0xc0, !PT ;  /* 0x000000e0d2087812 */ /* 0x000fe200078ec0ff */
[----:B------:R-:W-:-:S04]  /*0bc0*/  IMAD.HI.U32 R2, R9, R19, RZ ;  /* 0x0000001309027227 */ /* 0x000fc800078e00ff */
[C---:B------:R-:W-:Y:S02]  /*0bd0*/  IMAD R17, R16.reuse, R17, R18 ;  /* 0x0000001110117224 */ /* 0x040fe400078e0212 */
[----:B------:R-:W-:Y:S02]  /*0be0*/  IMAD.MOV R2, RZ, RZ, -R2 ;  /* 0x000000ffff027224 */ /* 0x000fe400078e0a02 */
[----:B------:R-:W-:Y:S01]  /*0bf0*/  @!P6 IMAD.IADD R7, R7, 0x1, -R14 ;  /* 0x000000010707e824 */ /* 0x000fe200078e0a0e */
[----:B------:R-:W-:Y:S01]  /*0c00*/  ISETP.GT.U32.AND P6, PT, R16, R15, PT ;  /* 0x0000000f1000720c */ /* 0x000fe20003fc4070 */
[----:B------:R-:W-:Y:S01]  /*0c10*/  @!P0 IMAD.IADD R10, R10, 0x1, -R16 ;  /* 0x000000010a0a8824 */ /* 0x000fe200078e0a10 */
[----:B------:R-:W-:Y:S01]  /*0c20*/  ISETP.GT.U32.AND P0, PT, R16, R17, PT ;  /* 0x000000111000720c */ /* 0x000fe20003f04070 */
[----:B------:R-:W-:-:S04]  /*0c30*/  IMAD.HI.U32 R9, R9, R20, RZ ;  /* 0x0000001409097227 */ /* 0x000fc800078e00ff */
[C---:B------:R-:W-:Y:S02]  /*0c40*/  IMAD R18, R16.reuse, R2, R19 ;  /* 0x0000000210127224 */ /* 0x040fe400078e0213 */
[----:B------:R-:W-:Y:S01]  /*0c50*/  @!P3 IMAD.IADD R11, R11, 0x1, -R16 ;  /* 0x000000010b0bb824 */ /* 0x000fe200078e0a10 */
[----:B------:R-:W-:Y:S01]  /*0c60*/  ISETP.GT.U32.AND P3, PT, R16, R10, PT ;  /* 0x0000000a1000720c */ /* 0x000fe20003f64070 */
[----:B------:R-:W-:Y:S02]  /*0c70*/  IMAD.MOV R9, RZ, RZ, -R9 ;  /* 0x000000ffff097224 */ /* 0x000fe400078e0a09 */
[----:B------:R-:W-:Y:S01]  /*0c80*/  @!P1 IMAD.IADD R6, R6, 0x1, -R14 ;  /* 0x0000000106069824 */ /* 0x000fe200078e0a0e */
[C---:B------:R-:W-:Y:S01]  /*0c90*/  ISETP.GT.U32.AND P1, PT, R16.reuse, R18, PT ;  /* 0x000000121000720c */ /* 0x040fe20003f24070 */
[----:B------:R-:W-:Y:S01]  /*0ca0*/  @!P2 IMAD.IADD R13, R13, 0x1, -R16 ;  /* 0x000000010d0da824 */ /* 0x000fe200078e0a10 */
[C---:B------:R-:W-:Y:S01]  /*0cb0*/  ISETP.GT.U32.AND P2, PT, R16.reuse, R11, PT ;  /* 0x0000000b1000720c */ /* 0x040fe20003f44070 */
[----:B------:R-:W-:-:S02]  /*0cc0*/  IMAD R19, R16, R9, R20 ;  /* 0x0000000910137224 */ /* 0x000fc400078e0214 */
[--C-:B------:R-:W-:Y:S02]  /*0cd0*/  @!P5 IMAD.IADD R12, R12, 0x1, -R16.reuse ;  /* 0x000000010c0cd824 */ /* 0x100fe400078e0a10 */
[--C-:B------:R-:W-:Y:S01]  /*0ce0*/  @!P6 IMAD.IADD R15, R15, 0x1, -R16.reuse ;  /* 0x000000010f0fe824 */ /* 0x100fe200078e0a10 */
[----:B------:R-:W-:Y:S01]  /*0cf0*/  ISETP.GT.U32.AND P5, PT, R16, R19, PT ;  /* 0x000000131000720c */ /* 0x000fe20003fa4070 */
[--C-:B------:R-:W-:Y:S01]  /*0d00*/  @!P0 IMAD.IADD R17, R17, 0x1, -R16.reuse ;  /* 0x0000000111118824 */ /* 0x100fe200078e0a10 */
[----:B------:R-:W-:Y:S01]  /*0d10*/  ISETP.GE.AND P6, PT, R22, RZ, PT ;  /* 0x000000ff1600720c */ /* 0x000fe20003fc6270 */
[----:B------:R-:W-:Y:S01]  /*0d20*/  IMAD.SHL.U32 R2, R210, 0x10, RZ ;  /* 0x00000010d2027824 */ /* 0x000fe200078e00ff */
[----:B------:R-:W-:Y:S01]  /*0d30*/  ISETP.GT.U32.AND P0, PT, R16, R12, PT ;  /* 0x0000000c1000720c */ /* 0x000fe20003f04070 */
[--C-:B------:R-:W-:Y:S01]  /*0d40*/  @!P1 IMAD.IADD R18, R18, 0x1, -R16.reuse ;  /* 0x0000000112129824 */ /* 0x100fe200078e0a10 */
[----:B------:R-:W-:Y:S01]  /*0d50*/  ISETP.GT.U32.AND P1, PT, R16, R13, PT ;  /* 0x0000000d1000720c */ /* 0x000fe20003f24070 */
[--C-:B------:R-:W-:Y:S01]  /*0d60*/  @!P2 IMAD.IADD R11, R11, 0x1, -R16.reuse ;  /* 0x000000010b0ba824 */ /* 0x100fe200078e0a10 */
[----:B------:R-:W-:Y:S01]  /*0d70*/  LOP3.LUT R9, R2, 0x70, RZ, 0xc0, !PT ;  /* 0x0000007002097812 */ /* 0x000fe200078ec0ff */
[--C-:B------:R-:W-:Y:S01]  /*0d80*/  @!P3 IMAD.IADD R10, R10, 0x1, -R16.reuse ;  /* 0x000000010a0ab824 */ /* 0x100fe200078e0a10 */
[C---:B------:R-:W-:Y:S01]  /*0d90*/  ISETP.GT.U32.AND P2, PT, R16.reuse, R15, PT ;  /* 0x0000000f1000720c */ /* 0x040fe20003f44070 */
[----:B------:R-:W-:Y:S01]  /*0da0*/  IMAD.MOV.U32 R14, RZ, RZ, R11 ;  /* 0x000000ffff0e7224 */ /* 0x000fe200078e000b */
[C---:B------:R-:W-:Y:S01]  /*0db0*/  ISETP.GT.U32.AND P3, PT, R16.reuse, R17, PT ;  /* 0x000000111000720c */ /* 0x040fe20003f64070 */
[----:B------:R-:W-:Y:S01]  /*0dc0*/  @!P5 IMAD.IADD R19, R19, 0x1, -R16 ;  /* 0x000000011313d824 */ /* 0x000fe200078e0a10 */
[----:B------:R-:W-:Y:S01]  /*0dd0*/  LOP3.LUT R11, RZ, R189, RZ, 0x33, !PT ;  /* 0x000000bdff0b7212 */ /* 0x000fe200078e33ff */
[----:B------:R-:W-:Y:S01]  /*0de0*/  @!P4 IMAD.MOV R10, RZ, RZ, -R10 ;  /* 0x000000ffff0ac224 */ /* 0x000fe200078e0a0a */
[----:B------:R-:W-:Y:S01]  /*0df0*/  ISETP.GT.U32.AND P4, PT, R16, R18, PT ;  /* 0x000000121000720c */ /* 0x000fe20003f84070 */
[----:B------:R-:W-:Y:S01]  /*0e00*/  @!P6 IMAD.MOV R14, RZ, RZ, -R14 ;  /* 0x000000ffff0ee224 */ /* 0x000fe200078e0a0e */
[----:B------:R-:W-:Y:S01]  /*0e10*/  ISETP.GE.AND P6, PT, R23, RZ, PT ;  /* 0x000000ff1700720c */ /* 0x000fe20003fc6270 */
[----:B------:R-:W-:Y:S01]  /*0e20*/  @!P0 IMAD.IADD R12, R12, 0x1, -R16 ;  /* 0x000000010c0c8824 */ /* 0x000fe200078e0a10 */
[----:B------:R-:W-:Y:S01]  /*0e30*/  ISETP.GE.AND P0, PT, R24, RZ, PT ;  /* 0x000000ff1800720c */ /* 0x000fe20003f06270 */
[C---:B------:R-:W-:Y:S01]  /*0e40*/  IMAD R2, R4.reuse, 0x80, R9 ;  /* 0x0000008004027824 */ /* 0x040fe200078e0209 */
[----:B------:R-:W-:Y:S01]  /*0e50*/  SHF.R.U32.HI R9, RZ, 0x1, R8 ;  /* 0x00000001ff097819 */ /* 0x000fe20000011608 */
[----:B------:R-:W-:Y:S01]  /*0e60*/  IMAD.SHL.U32 R4, R4, 0x4, RZ ;  /* 0x0000000404047824 */ /* 0x000fe200078e00ff */
[----:B------:R-:W-:Y:S01]  /*0e70*/  ISETP.GT.U32.AND P5, PT, R16, R19, PT ;  /* 0x000000131000720c */ /* 0x000fe20003fa4070 */
[--C-:B------:R-:W-:Y:S01]  /*0e80*/  @!P1 IMAD.IADD R13, R13, 0x1, -R16.reuse ;  /* 0x000000010d0d9824 */ /* 0x100fe200078e0a10 */
[----:B------:R-:W-:Y:S01]  /*0e90*/  ISETP.GE.AND P1, PT, R25, RZ, PT ;  /* 0x000000ff1900720c */ /* 0x000fe20003f26270 */
[--C-:B------:R-:W-:Y:S01]  /*0ea0*/  @!P2 IMAD.IADD R15, R15, 0x1, -R16.reuse ;  /* 0x000000010f0fa824 */ /* 0x100fe200078e0a10 */
[----:B------:R-:W-:Y:S01]  /*0eb0*/  LOP3.LUT R4, R4, R9, RZ, 0x3c, !PT ;  /* 0x0000000904047212 */ /* 0x000fe200078e3cff */
[----:B------:R-:W-:Y:S01]  /*0ec0*/  IMAD.MOV.U32 R20, RZ, RZ, R13 ;  /* 0x000000ffff147224 */ /* 0x000fe200078e000d */
[----:B------:R-:W1:Y:S01]  /*0ed0*/  LDC.64 R8, c[0x0][0x230] ;  /* 0x00008c00ff087b82 */ /* 0x000e620000000a00 */
[----:B------:R-:W-:Y:S01]  /*0ee0*/  ISETP.GE.AND P2, PT, R26, RZ, PT ;  /* 0x000000ff1a00720c */ /* 0x000fe20003f46270 */
[--C-:B------:R-:W-:Y:S01]  /*0ef0*/  @!P3 IMAD.IADD R17, R17, 0x1, -R16.reuse ;  /* 0x000000011111b824 */ /* 0x100fe200078e0a10 */
[----:B------:R-:W-:Y:S01]  /*0f00*/  ISETP.GE.AND P3, PT, R27, RZ, PT ;  /* 0x000000ff1b00720c */ /* 0x000fe20003f66270 */
[----:B------:R-:W-:Y:S01]  /*0f10*/  @!P4 IMAD.IADD R18, R18, 0x1, -R16 ;  /* 0x000000011212c824 */ /* 0x000fe200078e0a10 */
[----:B------:R-:W-:Y:S01]  /*0f20*/  ISETP.GE.AND P4, PT, R21, RZ, PT ;  /* 0x000000ff1500720c */ /* 0x000fe20003f86270 */
[----:B------:R-:W-:Y:S01]  /*0f30*/  @!P6 IMAD.MOV R12, RZ, RZ, -R12 ;  /* 0x000000ffff0ce224 */ /* 0x000fe200078e0a0c */
[----:B------:R-:W-:Y:S01]  /*0f40*/  ISETP.GE.AND P6, PT, R3, RZ, PT ;  /* 0x000000ff0300720c */ /* 0x000fe20003fc6270 */
[----:B------:R-:W-:Y:S01]  /*0f50*/  @!P0 IMAD.MOV R20, RZ, RZ, -R20 ;  /* 0x000000ffff148224 */ /* 0x000fe200078e0a14 */
[----:B------:R-:W-:Y:S01]  /*0f60*/  ISETP.GE.AND P0, PT, R5, RZ, PT ;  /* 0x000000ff0500720c */ /* 0x000fe20003f06270 */
[----:B------:R-:W-:Y:S01]  /*0f70*/  @!P5 IMAD.IADD R19, R19, 0x1, -R16 ;  /* 0x000000011313d824 */ /* 0x000fe200078e0a10 */
[----:B------:R-:W-:Y:S01]  /*0f80*/  ISETP.NE.AND P5, PT, R189, RZ, PT ;  /* 0x000000ffbd00720c */ /* 0x000fe20003fa5270 */
[----:B------:R-:W-:Y:S01]  /*0f90*/  IMAD.MOV.U32 R16, RZ, RZ, R15 ;  /* 0x000000ffff107224 */ /* 0x000fe200078e000f */
[----:B------:R-:W-:Y:S01]  /*0fa0*/  LOP3.LUT R152, R2, 0x10, RZ, 0x3c, !PT ;  /* 0x0000001002987812 */ /* 0x000fe200078e3cff */
[----:B------:R-:W-:Y:S01]  /*0fb0*/  IMAD.MOV.U32 R22, RZ, RZ, R18 ;  /* 0x000000ffff167224 */ /* 0x000fe200078e0012 */
[C---:B------:R-:W-:Y:S01]  /*0fc0*/  SEL R15, R11.reuse, R10, !P5 ;  /* 0x0000000a0b0f7207 */ /* 0x040fe20006800000 */
[----:B------:R-:W-:Y:S01]  /*0fd0*/  IMAD.MOV.U32 R24, RZ, RZ, R19 ;  /* 0x000000ffff187224 */ /* 0x000fe200078e0013 */
[C---:B------:R-:W-:Y:S01]  /*0fe0*/  SEL R13, R11.reuse, R12, !P5 ;  /* 0x0000000c0b0d7207 */ /* 0x040fe20006800000 */
[----:B------:R-:W-:Y:S01]  /*0ff0*/  IMAD.MOV.U32 R10, RZ, RZ, R7 ;  /* 0x000000ffff0a7224 */ /* 0x000fe200078e0007 */
[----:B------:R-:W-:Y:S01]  /*1000*/  LOP3.LUT R7, RZ, R188, RZ, 0x33, !PT ;  /* 0x000000bcff077212 */ /* 0x000fe200078e33ff */
[----:B------:R-:W-:Y:S01]  /*1010*/  @!P1 IMAD.MOV R16, RZ, RZ, -R16 ;  /* 0x000000ffff109224 */ /* 0x000fe200078e0a10 */
[----:B------:R-:W-:Y:S01]  /*1020*/  ISETP.NE.AND P1, PT, R188, RZ, PT ;  /* 0x000000ffbc00720c */ /* 0x000fe20003f25270 */
[----:B------:R-:W-:Y:S01]  /*1030*/  @!P2 IMAD.MOV R17, RZ, RZ, -R17 ;  /* 0x000000ffff11a224 */ /* 0x000fe200078e0a11 */
[C---:B------:R-:W-:Y:S01]  /*1040*/  SEL R14, R11.reuse, R14, !P5 ;  /* 0x0000000e0b0e7207 */ /* 0x040fe20006800000 */
        /* <DEDUP_REMOVED lines=8> */
[C---:B-1----:R-:W-:Y:S01]  /*10d0*/  VIADD R21, R8.reuse, 0xfffffffe ;  /* 0xfffffffe08157836 */ /* 0x042fe20000000000 */
[----:B------:R-:W-:Y:S01]  /*10e0*/  SEL R16, R11, R24, !P5 ;  /* 0x000000180b107207 */ /* 0x000fe20006800000 */
[----:B------:R-:W-:Y:S01]  /*10f0*/  VIADD R11, R8, 0xffffffff ;  /* 0xffffffff080b7836 */ /* 0x000fe20000000000 */
[C---:B------:R-:W-:Y:S01]  /*1100*/  SEL R6, R7.reuse, R6, !P1 ;  /* 0x0000000607067207 */ /* 0x040fe20004800000 */
[----:B------:R-:W-:Y:S01]  /*1110*/  VIADD R211, R2, UR8 ;  /* 0x0000000802d37c36 */ /* 0x000fe20008000000 */
[----:B------:R-:W-:Y:S01]  /*1120*/  SEL R12, R7, R10, !P1 ;  /* 0x0000000a070c7207 */ /* 0x000fe20004800000 */
[C---:B------:R-:W-:Y:S01]  /*1130*/  VIADD R7, R8.reuse, 0xfffffffd ;  /* 0xfffffffd08077836 */ /* 0x040fe20000000000 */
[----:B------:R-:W-:Y:S01]  /*1140*/  ISETP.GE.U32.AND P0, PT, R11, 0x7fffffe0, PT ;  /* 0x7fffffe00b00780c */ /* 0x000fe20003f06070 */
[C---:B------:R-:W-:Y:S01]  /*1150*/  VIADD R10, R8.reuse, 0xfffffffc ;  /* 0xfffffffc080a7836 */ /* 0x040fe20000000000 */
[----:B------:R-:W-:Y:S01]  /*1160*/  ISETP.GE.U32.AND P4, PT, R21, 0x7fffffdf, PT ;  /* 0x7fffffdf1500780c */ /* 0x000fe20003f86070 */
[C---:B------:R-:W-:Y:S01]  /*1170*/  VIADD R11, R8.reuse, 0xffffffec ;  /* 0xffffffec080b7836 */ /* 0x040fe20000000000 */
[----:B------:R-:W-:Y:S01]  /*1180*/  ISETP.GE.U32.AND P1, PT, R7, 0x7fffffde, PT ;  /* 0x7fffffde0700780c */ /* 0x000fe20003f26070 */
[----:B------:R-:W-:Y:S01]  /*1190*/  VIADD R7, R8, 0xffffffed ;  /* 0xffffffed08077836 */ /* 0x000fe20000000000 */
[----:B------:R-:W-:Y:S01]  /*11a0*/  ISETP.GE.U32.AND P3, PT, R10, 0x7fffffdd, PT ;  /* 0x7fffffdd0a00780c */ /* 0x000fe20003f66070 */
[C---:B------:R-:W-:Y:S01]  /*11b0*/  VIADD R10, R8.reuse, 0xffffffee ;  /* 0xffffffee080a7836 */ /* 0x040fe20000000000 */
[----:B------:R-:W-:Y:S01]  /*11c0*/  ISETP.GE.U32.AND P2, PT, R11, 0x7fffffcd, PT ;  /* 0x7fffffcd0b00780c */ /* 0x000fe20003f46070 */
[C---:B------:R-:W-:Y:S01]  /*11d0*/  VIADD R11, R8.reuse, 0xffffffe6 ;  /* 0xffffffe6080b7836 */ /* 0x040fe20000000000 */
[----:B------:R-:W-:Y:S01]  /*11e0*/  ISETP.GE.U32.AND P5, PT, R7, 0x7fffffce, PT ;  /* 0x7fffffce0700780c */ /* 0x000fe20003fa6070 */
[----:B------:R-:W-:Y:S01]  /*11f0*/  VIADD R7, R8, 0xffffffef ;  /* 0xffffffef08077836 */ /* 0x000fe20000000000 */
[----:B------:R-:W-:Y:S01]  /*1200*/  SEL R84, RZ, 0x1, P2 ;  /* 0x00000001ff547807 */ /* 0x000fe20001000000 */
[----:B------:R-:W-:Y:S01]  /*1210*/  VIADD R160, R152, UR8 ;  /* 0x0000000898a07c36 */ /* 0x000fe20008000000 */
[----:B------:R-:W-:Y:S01]  /*1220*/  ISETP.GE.U32.AND P2, PT, R10, 0x7fffffcf, PT ;  /* 0x7fffffcf0a00780c */ /* 0x000fe20003f46070 */
[C---:B------:R-:W-:Y:S01]  /*1230*/  VIADD R10, R8.reuse, 0xffffffe8 ;  /* 0xffffffe8080a7836 */ /* 0x040fe20000000000 */
[----:B------:R-:W-:Y:S01]  /*1240*/  SEL R105, RZ, 0x1fffe, P5 ;  /* 0x0001fffeff697807 */ /* 0x000fe20002800000 */
[C---:B------:R-:W-:Y:S01]  /*1250*/  VIADD R180, R8.reuse, 0x1f ;  /* 0x0000001f08b47836 */ /* 0x040fe20000000000 */
[----:B------:R-:W-:Y:S01]  /*1260*/  ISETP.GE.U32.AND P5, PT, R7, 0x7fffffd0, PT ;  /* 0x7fffffd00700780c */ /* 0x000fe20003fa6070 */
[C---:B------:R-:W-:Y:S01]  /*1270*/  VIADD R7, R8.reuse, 0xffffffe9 ;  /* 0xffffffe908077836 */ /* 0x040fe20000000000 */
[----:B------:R-:W-:Y:S01]  /*1280*/  SEL R102, RZ, 0x4, P2 ;  /* 0x00000004ff667807 */ /* 0x000fe20001000000 */
[----:B------:R-:W-:Y:S01]  /*1290*/  VIADD R74, R8, 0xffffffca ;  /* 0xffffffca084a7836 */ /* 0x000fe20000000000 */
        /* <DEDUP_REMOVED lines=23> */
[C---:B------:R-:W-:Y:S01]  /*1410*/  VIADD R86, R8.reuse, 0xffffffd8 ;  /* 0xffffffd808567836 */ /* 0x040fe20000000000 */
[----:B------:R-:W-:Y:S01]  /*1420*/  SEL R113, RZ, 0x1fffe, P5 ;  /* 0x0001fffeff717807 */ /* 0x000fe20002800000 */
[----:B------:R-:W-:Y:S01]  /*1430*/  VIADD R89, R8, 0xffffffda ;  /* 0xffffffda08597836 */ /* 0x000fe20000000000 */
[----:B------:R-:W-:Y:S01]  /*1440*/  ISETP.GE.U32.AND P5, PT, R10, 0x7fffffc8, PT ;  /* 0x7fffffc80a00780c */ /* 0x000fe20003fa6070 */
[----:B------:R-:W-:Y:S01]  /*1450*/  VIADD R10, R8, 0xffffffe2 ;  /* 0xffffffe2080a7836 */ /* 0x000fe20000000000 */
[----:B------:R-:W-:Y:S01]  /*1460*/  ISETP.GE.U32.AND P2, PT, R11, 0x7fffffc7, PT ;  /* 0x7fffffc70b00780c */ /* 0x000fe20003f46070 */
[-C--:B------:R-:W-:Y:S01]  /*1470*/  IMAD R11, R12, R9.reuse, RZ ;  /* 0x000000090c0b7224 */ /* 0x080fe200078e02ff */
[----:B------:R-:W-:Y:S01]  /*1480*/  SEL R111, RZ, 0x7fff8, P5 ;  /* 0x0007fff8ff6f7807 */ /* 0x000fe20002800000 */
[C---:B------:R-:W-:Y:S01]  /*1490*/  VIADD R12, R8.reuse, 0xfffffffa ;  /* 0xfffffffa080c7836 */ /* 0x040fe20000000000 */
[----:B------:R-:W-:Y:S01]  /*14a0*/  SEL R108, RZ, 0x4, P2 ;  /* 0x00000004ff6c7807 */ /* 0x000fe20001000000 */
[----:B------:R-:W-:Y:S01]  /*14b0*/  VIADD R90, R8, 0xffffffd4 ;  /* 0xffffffd4085a7836 */ /* 0x000fe20000000000 */
[----:B------:R-:W-:Y:S01]  /*14c0*/  ISETP.GE.U32.AND P2, PT, R10, 0x7fffffc3, PT ;  /* 0x7fffffc30a00780c */ /* 0x000fe20003f46070 */
[----:B------:R-:W-:Y:S01]  /*14d0*/  IMAD R10, R6, R9, RZ ;  /* 0x00000009060a7224 */ /* 0x000fe200078e02ff */
[----:B------:R-:W-:Y:S01]  /*14e0*/  ISETP.GE.U32.AND P6, PT, R7, 0x7fffffc2, PT ;  /* 0x7fffffc20700780c */ /* 0x000fe20003fc6070 */
[----:B------:R-:W-:Y:S01]  /*14f0*/  VIADD R6, R8, 0xffffffe3 ;  /* 0xffffffe308067836 */ /* 0x000fe20000000000 */
[----:B------:R-:W-:Y:S01]  /*1500*/  SEL R112, RZ, 0x4, P2 ;  /* 0x00000004ff707807 */ /* 0x000fe20001000000 */
[----:B------:R-:W-:Y:S01]  /*1510*/  IMAD.SHL.U32 R7, R11, 0x4, RZ ;  /* 0x000000040b077824 */ /* 0x000fe200078e00ff */
[----:B------:R-:W-:Y:S01]  /*1520*/  LOP3.LUT R21, R2, 0x20, RZ, 0x3c, !PT ;  /* 0x0000002002157812 */ /* 0x000fe200078e3cff */
[----:B------:R-:W-:Y:S01]  /*1530*/  VIADD R9, R8, 0xfffffffb ;  /* 0xfffffffb08097836 */ /* 0x000fe20000000000 */
[----:B------:R-:W-:Y:S01]  /*1540*/  ISETP.GE.U32.AND P5, PT, R6, 0x7fffffc4, PT ;  /* 0x7fffffc40600780c */ /* 0x000fe20003fa6070 */
[----:B------:R-:W-:Y:S01]  /*1550*/  IMAD.SHL.U32 R6, R10, 0x4, RZ ;  /* 0x000000040a067824 */ /* 0x000fe200078e00ff */
[----:B------:R-:W-:Y:S01]  /*1560*/  LOP3.LUT R152, R210, 0x1f, RZ, 0xc0, !PT ;  /* 0x0000001fd2987812 */ /* 0x000fe200078ec0ff */
[----:B------:R-:W-:Y:S01]  /*1570*/  VIADD R192, R21, UR8 ;  /* 0x0000000815c07c36 */ /* 0x000fe20008000000 */
[----:B------:R-:W-:Y:S01]  /*1580*/  SEL R115, RZ, 0x7fff8, P5 ;  /* 0x0007fff8ff737807 */ /* 0x000fe20002800000 */
[----:B------:R-:W-:Y:S01]  /*1590*/  VIADD R93, R8, 0xffffffd6 ;  /* 0xffffffd6085d7836 */ /* 0x000fe20000000000 */
[----:B------:R-:W-:Y:S01]  /*15a0*/  IADD3 R198, P2, R6, UR6, RZ ;  /* 0x0000000606c67c10 */ /* 0x000fe2000ff5e0ff */
[C---:B------:R-:W-:Y:S01]  /*15b0*/  VIADD R94, R8.reuse, 0xffffffd0 ;  /* 0xffffffd0085e7836 */ /* 0x040fe20000000000 */
[----:B------:R-:W-:Y:S01]  /*15c0*/  IADD3 R22, P5, R7, UR6, RZ ;  /* 0x0000000607167c10 */ /* 0x000fe2000ffbe0ff */
[----:B------:R-:W-:Y:S01]  /*15d0*/  VIADD R97, R8, 0xffffffd2 ;  /* 0xffffffd208617836 */ /* 0x000fe20000000000 */
[----:B------:R-:W-:Y:S01]  /*15e0*/  LEA.HI.X.SX32 R199, R10, UR7, 0x2, P2 ;  /* 0x000000070ac77c11 */ /* 0x000fe200090f16ff */
[C---:B------:R-:W-:Y:S01]  /*15f0*/  VIADD R98, R8.reuse, 0xffffffd3 ;  /* 0xffffffd308627836 */ /* 0x040fe20000000000 */
[----:B------:R-:W-:Y:S01]  /*1600*/  ISETP.GE.U32.AND P2, PT, R9, 0x7fffffdc, PT ;  /* 0x7fffffdc0900780c */ /* 0x000fe20003f46070 */
[----:B------:R-:W-:Y:S01]  /*1610*/  VIADD R9, R8, 0xfffffff9 ;  /* 0xfffffff908097836 */ /* 0x000fe20000000000 */
[----:B------:R-:W-:Y:S01]  /*1620*/  LEA.HI.X.SX32 R23, R11, UR7, 0x2, P5 ;  /* 0x000000070b177c11 */ /* 0x000fe2000a8f16ff */
[----:B------:R-:W-:Y:S01]  /*1630*/  @!PT LDS RZ, [RZ] ;  /* 0x00000000fffff984 */ /* 0x000fe20000000800 */
[----:B------:R-:W-:Y:S01]  /*1640*/  @!PT LDS RZ, [RZ] ;  /* 0x00000000fffff984 */ /* 0x000fe20000000800 */
[----:B------:R-:W-:Y:S01]  /*1650*/  @!PT LDS RZ, [RZ] ;  /* 0x00000000fffff984 */ /* 0x000fe20000000800 */
[----:B------:R1:W-:Y:S01]  /*1660*/  LDGSTS.E [R211], desc[UR16][R198.64], !P0 ;  /* 0x00000000c6d37fae */ /* 0x0003e2000c121850 */
[----:B------:R-:W-:Y:S01]  /*1670*/  IMAD.WIDE R24, R186, 0x4, R198 ;  /* 0x00000004ba187825 */ /* 0x000fe200078e02c6 */
[----:B------:R-:W-:-:S02]  /*1680*/  ISETP.GE.U32.AND P5, PT, R12, 0x7fffffdb, PT ;  /* 0x7fffffdb0c00780c */ /* 0x000fc40003fa6070 */
[----:B------:R2:W-:Y:S01]  /*1690*/  LDGSTS.E [R211+0x8000], desc[UR16][R22.64], !P0 ;  /* 0x0800000016d37fae */ /* 0x0005e2000c121850 */
[----:B------:R-:W-:Y:S01]  /*16a0*/  ISETP.GE.U32.AND P0, PT, R9, 0x7fffffda, PT ;  /* 0x7fffffda0900780c */ /* 0x000fe20003f06070 */
[----:B------:R-:W-:Y:S01]  /*16b0*/  IMAD.WIDE R26, R186, 0x4, R22 ;  /* 0x00000004ba1a7825 */ /* 0x000fe200078e0216 */
[----:B------:R-:W-:Y:S01]  /*16c0*/  LOP3.LUT R21, R2, 0x30, RZ, 0x3c, !PT ;  /* 0x0000003002157812 */ /* 0x000fe200078e3cff */
[----:B------:R3:W-:Y:S01]  /*16d0*/  LDGSTS.E [R211+0x4], desc[UR16][R24.64], !P4 ;  /* 0x0000400018d37fae */ /* 0x0007e2000e121850 */
[----:B------:R-:W-:Y:S01]  /*16e0*/  SEL R117, RZ, 0x1fffe, P6 ;  /* 0x0001fffeff757807 */ /* 0x000fe20003000000 */
[----:B------:R-:W-:Y:S01]  /*16f0*/  VIADD R9, R8, 0xfffffff8 ;  /* 0xfffffff808097836 */ /* 0x000fe20000000000 */
[----:B------:R-:W-:Y:S01]  /*1700*/  LOP3.LUT R153, R2, 0x40, RZ, 0x3c, !PT ;  /* 0x0000004002997812 */ /* 0x000fe200078e3cff */
[C---:B------:R-:W-:Y:S01]  /*1710*/  IMAD.WIDE R28, R202.reuse, 0x4, R198 ;  /* 0x00000004ca1c7825 */ /* 0x040fe200078e02c6 */
[----:B------:R4:W-:Y:S02]  /*1720*/  LDGSTS.E [R211+0x8004], desc[UR16][R26.64], !P4 ;  /* 0x080040001ad37fae */ /* 0x0009e4000e121850 */
[----:B------:R-:W-:Y:S01]  /*1730*/  ISETP.GE.U32.AND P4, PT, R9, 0x7fffffd9, PT ;  /* 0x7fffffd90900780c */ /* 0x000fe20003f86070 */
[----:B------:R-:W-:Y:S01]  /*1740*/  IMAD.WIDE R30, R202, 0x4, R22 ;  /* 0x00000004ca1e7825 */ /* 0x000fe200078e0216 */
[----:B------:R5:W-:Y:S03]  /*1750*/  LDGSTS.E [R211+0x8], desc[UR16][R28.64], !P1 ;  /* 0x000080001cd37fae */ /* 0x000be6000c921850 */
[C---:B------:R-:W-:Y:S01]  /*1760*/  IMAD.WIDE R32, R161.reuse, 0x4, R198 ;  /* 0x00000004a1207825 */ /* 0x040fe200078e02c6 */
[----:B------:R5:W-:Y:S03]  /*1770*/  LDGSTS.E [R211+0x8008], desc[UR16][R30.64], !P1 ;  /* 0x080080001ed37fae */ /* 0x000be6000c921850 */
[----:B------:R-:W-:Y:S01]  /*1780*/  IMAD.WIDE R34, R161, 0x4, R22 ;  /* 0x00000004a1227825 */ /* 0x000fe200078e0216 */
[----:B------:R5:W-:Y:S03]  /*1790*/  LDGSTS.E [R211+0xc], desc[UR16][R32.64], !P3 ;  /* 0x0000c00020d37fae */ /* 0x000be6000d921850 */
[----:B------:R-:W-:Y:S01]  /*17a0*/  VIADD R9, R8, 0xfffffff6 ;  /* 0xfffffff608097836 */ /* 0x000fe20000000000 */
[----:B------:R5:W-:Y:S01]  /*17b0*/  LDGSTS.E [R211+0x800c], desc[UR16][R34.64], !P3 ;  /* 0x0800c00022d37fae */ /* 0x000be2000d921850 */
[----:B------:R-:W-:-:S03]  /*17c0*/  IMAD.WIDE R36, R162, 0x4, R198 ;  /* 0x00000004a2247825 */ /* 0x000fc600078e02c6 */
[----:B------:R-:W-:Y:S01]  /*17d0*/  ISETP.GE.U32.AND P3, PT, R9, 0x7fffffd7, PT ;  /* 0x7fffffd70900780c */ /* 0x000fe20003f66070 */
[----:B------:R-:W-:Y:S01]  /*17e0*/  IMAD.WIDE R38, R162, 0x4, R22 ;  /* 0x00000004a2267825 */ /* 0x000fe200078e0216 */
[----:B------:R5:W-:Y:S03]  /*17f0*/  LDGSTS.E [R160], desc[UR16][R36.64], !P2 ;  /* 0x0000000024a07fae */ /* 0x000be6000d121850 */
[C---:B------:R-:W-:Y:S01]  /*1800*/  VIADD R9, R8.reuse, 0xfffffff5 ;  /* 0xfffffff508097836 */ /* 0x040fe20000000000 */
[----:B------:R5:W-:Y:S01]  /*1810*/  LDGSTS.E [R160+0x8000], desc[UR16][R38.64], !P2 ;  /* 0x0800000026a07fae */ /* 0x000be2000d121850 */
[----:B------:R-:W-:Y:S02]  /*1820*/  VIADD R12, R8, 0xfffffff7 ;  /* 0xfffffff7080c7836 */ /* 0x000fe40000000000 */
[----:B------:R-:W-:Y:S01]  /*1830*/  IMAD.WIDE R40, R167, 0x4, R198 ;  /* 0x00000004a7287825 */ /* 0x000fe200078e02c6 */
[----:B------:R-:W-:-:S02]  /*1840*/  ISETP.GE.U32.AND P2, PT, R9, 0x7fffffd6, PT ;  /* 0x7fffffd60900780c */ /* 0x000fc40003f46070 */
[----:B------:R-:W-:Y:S01]  /*1850*/  ISETP.GE.U32.AND P1, PT, R12, 0x7fffffd8, PT ;  /* 0x7fffffd80c00780c */ /* 0x000fe20003f26070 */
[----:B------:R-:W-:Y:S01]  /*1860*/  IMAD.WIDE R42, R167, 0x4, R22 ;  /* 0x00000004a72a7825 */ /* 0x000fe200078e0216 */
[----:B------:R5:W-:Y:S03]  /*1870*/  LDGSTS.E [R160+0x4], desc[UR16][R40.64], !P5 ;  /* 0x0000400028a07fae */ /* 0x000be6000e921850 */
[----:B------:R-:W-:Y:S01]  /*1880*/  VIADD R9, R8, 0xfffffff4 ;  /* 0xfffffff408097836 */ /* 0x000fe20000000000 */
[----:B------:R5:W-:Y:S01]  /*1890*/  LDGSTS.E [R160+0x8004], desc[UR16][R42.64], !P5 ;  /* 0x080040002aa07fae */ /* 0x000be2000e921850 */
[----:B------:R-:W-:-:S03]  /*18a0*/  IMAD.WIDE R44, R165, 0x4, R198 ;  /* 0x00000004a52c7825 */ /* 0x000fc600078e02c6 */
[----:B------:R-:W-:Y:S01]  /*18b0*/  ISETP.GE.U32.AND P5, PT, R9, 0x7fffffd5, PT ;  /* 0x7fffffd50900780c */ /* 0x000fe20003fa6070 */
[----:B------:R-:W-:Y:S01]  /*18c0*/  IMAD.WIDE R46, R165, 0x4, R22 ;  /* 0x00000004a52e7825 */ /* 0x000fe200078e0216 */
[----:B------:R5:W-:Y:S03]  /*18d0*/  LDGSTS.E [R160+0x8], desc[UR16][R44.64], !P0 ;  /* 0x000080002ca07fae */ /* 0x000be6000c121850 */
[C---:B------:R-:W-:Y:S01]  /*18e0*/  IMAD.WIDE R48, R193.reuse, 0x4, R198 ;  /* 0x00000004c1307825 */ /* 0x040fe200078e02c6 */
[----:B------:R5:W-:Y:S03]  /*18f0*/  LDGSTS.E [R160+0x8008], desc[UR16][R46.64], !P0 ;  /* 0x080080002ea07fae */ /* 0x000be6000c121850 */
[----:B------:R-:W-:Y:S01]  /*1900*/  IMAD.WIDE R50, R193, 0x4, R22 ;  /* 0x00000004c1327825 */ /* 0x000fe200078e0216 */
[----:B------:R5:W-:Y:S03]  /*1910*/  LDGSTS.E [R160+0xc], desc[UR16][R48.64], !P4 ;  /* 0x0000c00030a07fae */ /* 0x000be6000e121850 */
[C---:B------:R-:W-:Y:S01]  /*1920*/  VIADD R9, R8.reuse, 0xfffffff2 ;  /* 0xfffffff208097836 */ /* 0x040fe20000000000 */
[----:B------:R5:W-:Y:S01]  /*1930*/  LDGSTS.E [R160+0x800c], desc[UR16][R50.64], !P4 ;  /* 0x0800c00032a07fae */ /* 0x000be2000e121850 */
[----:B------:R-:W-:-:S02]  /*1940*/  VIADD R12, R8, 0xfffffff3 ;  /* 0xfffffff3080c7836 */ /* 0x000fc40000000000 */
[----:B------:R-:W-:Y:S01]  /*1950*/  IMAD.WIDE R52, R197, 0x4, R198 ;  /* 0x00000004c5347825 */ /* 0x000fe200078e02c6 */
[----:B------:R-:W-:Y:S02]  /*1960*/  ISETP.GE.U32.AND P4, PT, R9, 0x7fffffd3, PT ;  /* 0x7fffffd30900780c */ /* 0x000fe40003f86070 */
[----:B------:R-:W-:Y:S01]  /*1970*/  ISETP.GE.U32.AND P0, PT, R12, 0x7fffffd4, PT ;  /* 0x7fffffd40c00780c */ /* 0x000fe20003f06070 */
[----:B------:R-:W-:Y:S01]  /*1980*/  IMAD.WIDE R54, R197, 0x4, R22 ;  /* 0x00000004c5367825 */ /* 0x000fe200078e0216 */
[----:B------:R5:W-:Y:S03]  /*1990*/  LDGSTS.E [R192], desc[UR16][R52.64], !P1 ;  /* 0x0000000034c07fae */ /* 0x000be6000c921850 */
        /* <DEDUP_REMOVED lines=8> */
[----:B------:R-:W-:Y:S01]  /*1a20*/  VIADD R9, R8, 0xfffffff0 ;  /* 0xfffffff008097836 */ /* 0x000fe20000000000 */
[----:B------:R-:W-:Y:S01]  /*1a30*/  LDGSTS.E [R192+0x8], desc[UR16][R60.64], !P2 ;  /* 0x000080003cc07fae */ /* 0x000fe2000d121850 */
[----:B------:R-:W-:-:S03]  /*1a40*/  IMAD.WIDE R62, R205, 0x4, R22 ;  /* 0x00000004cd3e7825 */ /* 0x000fc600078e0216 */
[----:B------:R-:W-:Y:S01]  /*1a50*/  ISETP.GE.U32.AND P3, PT, R9, 0x7fffffd1, PT ;  /* 0x7fffffd10900780c */ /* 0x000fe20003f66070 */
[C---:B------:R-:W-:Y:S01]  /*1a60*/  IMAD.WIDE R64, R209.reuse, 0x4, R198 ;  /* 0x00000004d1407825 */ /* 0x040fe200078e02c6 */
[----:B------:R-:W-:Y:S03]  /*1a70*/  LDGSTS.E [R192+0x8008], desc[UR16][R62.64], !P2 ;  /* 0x080080003ec07fae */ /* 0x000fe6000d121850 */
[----:B------:R-:W-:Y:S01]  /*1a80*/  IMAD.WIDE R66, R209, 0x4, R22 ;  /* 0x00000004d1427825 */ /* 0x000fe200078e0216 */
[----:B------:R-:W-:Y:S03]  /*1a90*/  LDGSTS.E [R192+0xc], desc[UR16][R64.64], !P5 ;  /* 0x0000c00040c07fae */ /* 0x000fe6000e921850 */
[----:B------:R-:W-:Y:S01]  /*1aa0*/  VIADD R196, R21, UR8 ;  /* 0x0000000815c47c36 */ /* 0x000fe20008000000 */
[----:B------:R-:W-:Y:S01]  /*1ab0*/  LDGSTS.E [R192+0x800c], desc[UR16][R66.64], !P5 ;  /* 0x0800c00042c07fae */ /* 0x000fe2000e921850 */
[----:B------:R-:W-:Y:S01]  /*1ac0*/  IMAD.WIDE R68, R213, 0x4, R198 ;  /* 0x00000004d5447825 */ /* 0x000fe200078e02c6 */
[----:B------:R-:W-:-:S03]  /*1ad0*/  ISETP.GT.AND P5, PT, R180, 0x1f, PT ;  /* 0x0000001fb400780c */ /* 0x000fc60003fa4270 */
[C---:B------:R-:W-:Y:S01]  /*1ae0*/  VIADD R9, R8.reuse, 0xffffffcd ;  /* 0xffffffcd08097836 */ /* 0x040fe20000000000 */
[----:B------:R-:W-:Y:S01]  /*1af0*/  LDGSTS.E [R196], desc[UR16][R68.64], !P0 ;  /* 0x0000000044c47fae */ /* 0x000fe2000c121850 */
[----:B------:R-:W-:Y:S01]  /*1b00*/  IMAD.WIDE R70, R213, 0x4, R22 ;  /* 0x00000004d5467825 */ /* 0x000fe200078e0216 */
[----:B------:R-:W-:Y:S02]  /*1b10*/  SEL R21, RZ, 0x4, !P5 ;  /* 0x00000004ff157807 */ /* 0x000fe40006800000 */
[----:B------:R-:W-:Y:S01]  /*1b20*/  ISETP.GE.U32.AND P6, PT, R9, 0x7fffffae, PT ;  /* 0x7fffffae0900780c */ /* 0x000fe20003fc6070 */
[----:B------:R-:W-:Y:S01]  /*1b30*/  VIADD R12, R8, 0xffffffcc ;  /* 0xffffffcc080c7836 */ /* 0x000fe20000000000 */
[----:B------:R-:W-:Y:S01]  /*1b40*/  LDGSTS.E [R196+0x8000], desc[UR16][R70.64], !P0 ;  /* 0x0800000046c47fae */ /* 0x000fe2000c121850 */
[----:B------:R-:W-:Y:S01]  /*1b50*/  ISETP.GE.AND P0, PT, R152, R8, PT ;  /* 0x000000089800720c */ /* 0x000fe20003f06270 */
[C---:B------:R-:W-:Y:S01]  /*1b60*/  VIADD R9, R8.reuse, 0xffffffcf ;  /* 0xffffffcf08097836 */ /* 0x040fe20000000000 */
[----:B------:R-:W-:Y:S01]  /*1b70*/  SEL R73, RZ, 0x1fffe, P6 ;  /* 0x0001fffeff497807 */ /* 0x000fe20003000000 */
[----:B------:R-:W-:Y:S01]  /*1b80*/  VIADD R163, R8, 0xffffffc0 ;  /* 0xffffffc008a37836 */ /* 0x000fe20000000000 */
[----:B------:R-:W-:Y:S01]  /*1b90*/  ISETP.GE.U32.AND P2, PT, R12, 0x7fffffad, PT ;  /* 0x7fffffad0c00780c */ /* 0x000fe20003f46070 */
[----:B------:R-:W-:Y:S01]  /*1ba0*/  VIADD R12, R8, 0xffffffce ;  /* 0xffffffce080c7836 */ /* 0x000fe20000000000 */
[----:B------:R-:W-:Y:S01]  /*1bb0*/  SEL R21, R21, RZ, !P0 ;  /* 0x000000ff15157207 */ /* 0x000fe20004000000 */
[----:B------:R-:W-:Y:S01]  /*1bc0*/  IMAD.IADD R106, R106, 0x1, R109 ;  /* 0x000000016a6a7824 */ /* 0x000fe200078e026d */
[----:B------:R-:W-:Y:S01]  /*1bd0*/  ISETP.GE.U32.AND P0, PT, R9, 0x7fffffb0, PT ;  /* 0x7fffffb00900780c */ /* 0x000fe20003f06070 */
[----:B------:R-:W-:Y:S01]  /*1be0*/  VIADD R9, R8, 0xffffffc9 ;  /* 0xffffffc908097836 */ /* 0x000fe20000000000 */
[----:B------:R-:W-:Y:S01]  /*1bf0*/  ISETP.GE.U32.AND P5, PT, R12, 0x7fffffaf, PT ;  /* 0x7fffffaf0c00780c */ /* 0x000fe20003fa6070 */
[----:B------:R-:W-:Y:S01]  /*1c00*/  VIADD R12, R8, 0xffffffc8 ;  /* 0xffffffc8080c7836 */ /* 0x000fe20000000000 */
[----:B------:R-:W-:Y:S01]  /*1c10*/  SEL R72, RZ, 0x1, P2 ;  /* 0x00000001ff487807 */ /* 0x000fe20001000000 */
[----:B------:R-:W-:Y:S01]  /*1c20*/  IMAD.IADD R110, R110, 0x1, R113 ;  /* 0x000000016e6e7824 */ /* 0x000fe200078e0271 */
[----:B------:R-:W-:Y:S01]  /*1c30*/  ISETP.GE.U32.AND P6, PT, R9, 0x7fffffaa, PT ;  /* 0x7fffffaa0900780c */ /* 0x000fe20003fc6070 */
[----:B------:R-:W-:Y:S01]  /*1c40*/  VIADD R9, R8, 0xffffffcb ;  /* 0xffffffcb08097836 */ /* 0x000fe20000000000 */
[----:B------:R-:W-:Y:S01]  /*1c50*/  ISETP.GE.U32.AND P2, PT, R12, 0x7fffffa9, PT ;  /* 0x7fffffa90c00780c */ /* 0x000fe20003f46070 */
[----:B------:R-:W-:Y:S01]  /*1c60*/  IMAD.IADD R105, R84, 0x1, R105 ;  /* 0x0000000154697824 */ /* 0x000fe200078e0269 */
[----:B------:R-:W-:Y:S01]  /*1c70*/  SEL R77, RZ, 0x7fff8, P0 ;  /* 0x0007fff8ff4d7807 */ /* 0x000fe20000000000 */
[----:B------:R-:W-:Y:S01]  /*1c80*/  VIADD R200, R153, UR8 ;  /* 0x0000000899c87c36 */ /* 0x000fe20008000000 */
[----:B------:R-:W-:Y:S01]  /*1c90*/  ISETP.GE.U32.AND P0, PT, R9, 0x7fffffac, PT ;  /* 0x7fffffac0900780c */ /* 0x000fe20003f06070 */
[----:B------:R-:W-:Y:S01]  /*1ca0*/  VIADD R9, R8, 0xffffffc5 ;  /* 0xffffffc508097836 */ /* 0x000fe20000000000 */
[----:B------:R-:W-:Y:S01]  /*1cb0*/  SEL R12, RZ, 0x4, P5 ;  /* 0x00000004ff0c7807 */ /* 0x000fe20002800000 */
[----:B------:R-:W-:Y:S01]  /*1cc0*/  IMAD.WIDE R118, R176, 0x4, R22 ;  /* 0x00000004b0767825 */ /* 0x000fe200078e0216 */
[----:B------:R-:W-:-:S02]  /*1cd0*/  ISETP.GE.U32.AND P5, PT, R74, 0x7fffffab, PT ;  /* 0x7fffffab4a00780c */ /* 0x000fc40003fa6070 */
[----:B------:R-:W-:Y:S01]  /*1ce0*/  SEL R74, RZ, 0x1, P2 ;  /* 0x00000001ff4a7807 */ /* 0x000fe20001000000 */
[----:B------:R-:W-:Y:S01]  /*1cf0*/  IMAD.WIDE R120, R175, 0x4, R198 ;  /* 0x00000004af787825 */ /* 0x000fe200078e02c6 */
[----:B------:R-:W-:Y:S02]  /*1d00*/  ISETP.GE.U32.AND P2, PT, R75, 0x7fffffa5, PT ;  /* 0x7fffffa54b00780c */ /* 0x000fe40003f46070 */
[----:B------:R-:W-:Y:S01]  /*1d10*/  SEL R75, RZ, 0x1fffe, P6 ;  /* 0x0001fffeff4b7807 */ /* 0x000fe20003000000 */
[--C-:B------:R-:W-:Y:S01]  /*1d20*/  IMAD.WIDE R122, R175, 0x4, R22.reuse ;  /* 0x00000004af7a7825 */ /* 0x100fe200078e0216 */
[----:B------:R-:W-:Y:S02]  /*1d30*/  ISETP.GE.U32.AND P6, PT, R9, 0x7fffffa6, PT ;  /* 0x7fffffa60900780c */ /* 0x000fe40003fc6070 */
[----:B------:R-:W-:Y:S01]  /*1d40*/  SEL R76, RZ, 0x4, P5 ;  /* 0x00000004ff4c7807 */ /* 0x000fe20002800000 */
[----:B------:R-:W-:Y:S01]  /*1d50*/  VIADD R9, R8, 0xffffffc1 ;  /* 0xffffffc108097836 */ /* 0x000fe20000000000 */
[----:B------:R-:W-:Y:S01]  /*1d60*/  ISETP.GE.U32.AND P5, PT, R79, 0x7fffffa7, PT ;  /* 0x7fffffa74f00780c */ /* 0x000fe20003fa6070 */
[----:B------:R-:W-:Y:S01]  /*1d70*/  IMAD.WIDE R126, R174, 0x4, R22 ;  /* 0x00000004ae7e7825 */ /* 0x000fe200078e0216 */
[----:B------:R-:W-:-:S02]  /*1d80*/  SEL R79, RZ, 0x7fff8, P0 ;  /* 0x0007fff8ff4f7807 */ /* 0x000fc40000000000 */
[----:B------:R-:W-:Y:S01]  /*1d90*/  ISETP.GE.U32.AND P0, PT, R78, 0x7fffffa8, PT ;  /* 0x7fffffa84e00780c */ /* 0x000fe20003f06070 */
[C---:B------:R-:W-:Y:S01]  /*1da0*/  VIADD R78, R8.reuse, 0xffffffc2 ;  /* 0xffffffc2084e7836 */ /* 0x040fe20000000000 */
[----:B------:R-:W-:Y:S01]  /*1db0*/  SEL R80, RZ, 0x1, P2 ;  /* 0x00000001ff507807 */ /* 0x000fe20001000000 */
[----:B------:R-:W-:Y:S01]  /*1dc0*/  IMAD.WIDE R128, R173, 0x4, R198 ;  /* 0x00000004ad807825 */ /* 0x000fe200078e02c6 */
[----:B------:R-:W-:Y:S02]  /*1dd0*/  ISETP.GE.U32.AND P2, PT, R9, 0x7fffffa2, PT ;  /* 0x7fffffa20900780c */ /* 0x000fe40003f46070 */
[----:B------:R-:W-:Y:S01]  /*1de0*/  SEL R83, RZ, 0x1fffe, P6 ;  /* 0x0001fffeff537807 */ /* 0x000fe20003000000 */
[----:B------:R-:W-:Y:S01]  /*1df0*/  VIADD R9, R8, 0xffffffc3 ;  /* 0xffffffc308097836 */ /* 0x000fe20000000000 */
[----:B------:R-:W-:Y:S01]  /*1e00*/  ISETP.GE.U32.AND P6, PT, R78, 0x7fffffa3, PT ;  /* 0x7fffffa34e00780c */ /* 0x000fe20003fc6070 */
[----:B------:R-:W-:Y:S01]  /*1e10*/  IMAD.WIDE R130, R173, 0x4, R22 ;  /* 0x00000004ad827825 */ /* 0x000fe200078e0216 */
[----:B------:R-:W-:-:S02]  /*1e20*/  SEL R78, RZ, 0x4, P5 ;  /* 0x00000004ff4e7807 */ /* 0x000fc40002800000 */
[----:B------:R-:W-:Y:S01]  /*1e30*/  ISETP.GE.U32.AND P5, PT, R9, 0x7fffffa4, PT ;  /* 0x7fffffa40900780c */ /* 0x000fe20003fa6070 */
[----:B------:R-:W-:Y:S01]  /*1e40*/  VIADD R9, R8, 0xffffffdd ;  /* 0xffffffdd08097836 */ /* 0x000fe20000000000 */
[----:B------:R-:W-:Y:S01]  /*1e50*/  SEL R87, RZ, 0x1fffe, P2 ;  /* 0x0001fffeff577807 */ /* 0x000fe20001000000 */
[----:B------:R-:W-:Y:S01]  /*1e60*/  IMAD.IADD R80, R80, 0x1, R83 ;  /* 0x0000000150507824 */ /* 0x000fe200078e0253 */
[----:B------:R-:W-:Y:S01]  /*1e70*/  SEL R81, RZ, 0x7fff8, P0 ;  /* 0x0007fff8ff517807 */ /* 0x000fe20000000000 */
[----:B------:R-:W-:Y:S01]  /*1e80*/  IMAD.WIDE R132, R172, 0x4, R198 ;  /* 0x00000004ac847825 */ /* 0x000fe200078e02c6 */
[----:B------:R-:W-:Y:S02]  /*1e90*/  ISETP.GE.U32.AND P2, PT, R9, 0x7fffffbe, PT ;  /* 0x7fffffbe0900780c */ /* 0x000fe40003f46070 */
        /* <DEDUP_REMOVED lines=9> */
[----:B------:R-:W-:Y:S01]  /*1f30*/  VIADD R9, R8, 0xffffffd9 ;  /* 0xffffffd908097836 */ /* 0x000fe20000000000 */
[----:B------:R-:W-:Y:S01]  /*1f40*/  SEL R88, RZ, 0x1, P0 ;  /* 0x00000001ff587807 */ /* 0x000fe20000000000 */
[----:B------:R-:W-:Y:S01]  /*1f50*/  IMAD.WIDE R140, R170, 0x4, R198 ;  /* 0x00000004aa8c7825 */ /* 0x000fe200078e02c6 */
[----:B------:R-:W-:Y:S02]  /*1f60*/  ISETP.GE.U32.AND P0, PT, R86, 0x7fffffb9, PT ;  /* 0x7fffffb95600780c */ /* 0x000fe40003f06070 */
[----:B------:R-:W-:Y:S01]  /*1f70*/  ISETP.GE.U32.AND P2, PT, R9, 0x7fffffba, PT ;  /* 0x7fffffba0900780c */ /* 0x000fe20003f46070 */
[----:B------:R-:W-:Y:S01]  /*1f80*/  VIADD R9, R8, 0xffffffdb ;  /* 0xffffffdb08097836 */ /* 0x000fe20000000000 */
[----:B------:R-:W-:Y:S01]  /*1f90*/  SEL R86, RZ, 0x4, P6 ;  /* 0x00000004ff567807 */ /* 0x000fe20003000000 */
[----:B------:R-:W-:Y:S01]  /*1fa0*/  IMAD.IADD R88, R88, 0x1, R91 ;  /* 0x0000000158587824 */ /* 0x000fe200078e025b */
[----:B------:R-:W-:Y:S01]  /*1fb0*/  ISETP.GE.U32.AND P6, PT, R89, 0x7fffffbb, PT ;  /* 0x7fffffbb5900780c */ /* 0x000fe20003fc6070 */
[----:B------:R-:W-:Y:S01]  /*1fc0*/  IMAD.WIDE R142, R170, 0x4, R22 ;  /* 0x00000004aa8e7825 */ /* 0x000fe200078e0216 */
[----:B------:R-:W-:-:S02]  /*1fd0*/  SEL R89, RZ, 0x7fff8, P5 ;  /* 0x0007fff8ff597807 */ /* 0x000fc40002800000 */
[----:B------:R-:W-:Y:S01]  /*1fe0*/  ISETP.GE.U32.AND P5, PT, R9, 0x7fffffbc, PT ;  /* 0x7fffffbc0900780c */ /* 0x000fe20003fa6070 */
[C---:B------:R-:W-:Y:S01]  /*1ff0*/  VIADD R9, R8.reuse, 0xffffffd5 ;  /* 0xffffffd508097836 */ /* 0x040fe20000000000 */
[----:B------:R-:W-:Y:S01]  /*2000*/  SEL R95, RZ, 0x1fffe, P2 ;  /* 0x0001fffeff5f7807 */ /* 0x000fe20001000000 */
[----:B------:R-:W-:Y:S01]  /*2010*/  IMAD.WIDE R144, R169, 0x4, R198 ;  /* 0x00000004a9907825 */ /* 0x000fe200078e02c6 */
[----:B------:R-:W-:Y:S02]  /*2020*/  SEL R92, RZ, 0x1, P0 ;  /* 0x00000001ff5c7807 */ /* 0x000fe40000000000 */
[----:B------:R-:W-:Y:S01]  /*2030*/  ISETP.GE.U32.AND P2, PT, R9, 0x7fffffb6, PT ;  /* 0x7fffffb60900780c */ /* 0x000fe20003f46070 */
[----:B------:R-:W-:Y:S01]  /*2040*/  VIADD R9, R8, 0xffffffd7 ;  /* 0xffffffd708097836 */ /* 0x000fe20000000000 */
[----:B------:R-:W-:Y:S01]  /*2050*/  ISETP.GE.U32.AND P0, PT, R90, 0x7fffffb5, PT ;  /* 0x7fffffb55a00780c */ /* 0x000fe20003f06070 */
[----:B------:R-:W-:Y:S01]  /*2060*/  IMAD.IADD R92, R92, 0x1, R95 ;  /* 0x000000015c5c7824 */ /* 0x000fe200078e025f */
[----:B------:R-:W-:Y:S01]  /*2070*/  SEL R90, RZ, 0x4, P6 ;  /* 0x00000004ff5a7807 */ /* 0x000fe20003000000 */
[----:B------:R-:W-:Y:S01]  /*2080*/  IMAD.WIDE R146, R169, 0x4, R22 ;  /* 0x00000004a9927825 */ /* 0x000fe200078e0216 */
[----:B------:R-:W-:-:S02]  /*2090*/  ISETP.GE.U32.AND P6, PT, R93, 0x7fffffb7, PT ;  /* 0x7fffffb75d00780c */ /* 0x000fc40003fc6070 */
[----:B------:R-:W-:Y:S01]  /*20a0*/  SEL R93, RZ, 0x7fff8, P5 ;  /* 0x0007fff8ff5d7807 */ /* 0x000fe20002800000 */
[----:B------:R-:W-:Y:S01]  /*20b0*/  IMAD R15, R15, UR9, RZ ;  /* 0x000000090f0f7c24 */ /* 0x000fe2000f8e02ff */
[----:B------:R-:W-:Y:S01]  /*20c0*/  ISETP.GE.U32.AND P5, PT, R9, 0x7fffffb8, PT ;  /* 0x7fffffb80900780c */ /* 0x000fe20003fa6070 */
[----:B------:R-:W-:Y:S01]  /*20d0*/  VIADD R9, R8, 0xffffffd1 ;  /* 0xffffffd108097836 */ /* 0x000fe20000000000 */
[----:B------:R-:W-:Y:S01]  /*20e0*/  SEL R99, RZ, 0x1fffe, P2 ;  /* 0x0001fffeff637807 */ /* 0x000fe20001000000 */
[----:B------:R-:W-:Y:S01]  /*20f0*/  IMAD R14, R14, UR9, RZ ;  /* 0x000000090e0e7c24 */ /* 0x000fe2000f8e02ff */
[----:B------:R-:W-:Y:S01]  /*2100*/  SEL R96, RZ, 0x1, P0 ;  /* 0x00000001ff607807 */ /* 0x000fe20000000000 */
[----:B------:R-:W-:Y:S01]  /*2110*/  IMAD R13, R13, UR9, RZ ;  /* 0x000000090d0d7c24 */ /* 0x000fe2000f8e02ff */
[----:B------:R-:W-:Y:S01]  /*2120*/  ISETP.GE.U32.AND P2, PT, R9, 0x7fffffb2, PT ;  /* 0x7fffffb20900780c */ /* 0x000fe20003f46070 */
[----:B------:R-:W-:Y:S01]  /*2130*/  VIADD R9, R8, 0xffffffe0 ;  /* 0xffffffe008097836 */ /* 0x000fe20000000000 */
[----:B------:R-:W-:Y:S01]  /*2140*/  ISETP.GE.U32.AND P0, PT, R94, 0x7fffffb1, PT ;  /* 0x7fffffb15e00780c */ /* 0x000fe20003f06070 */
[----:B------:R-:W-:Y:S01]  /*2150*/  IMAD.IADD R96, R96, 0x1, R99 ;  /* 0x0000000160607824 */ /* 0x000fe200078e0263 */
[----:B------:R-:W-:Y:S01]  /*2160*/  SEL R101, RZ, 0x1fffe, P2 ;  /* 0x0001fffeff657807 */ /* 0x000fe20001000000 */
[----:B------:R-:W-:Y:S01]  /*2170*/  IMAD R20, R20, UR9, RZ ;  /* 0x0000000914147c24 */ /* 0x000fe2000f8e02ff */
[----:B------:R-:W-:Y:S01]  /*2180*/  SEL R100, RZ, 0x1, P0 ;  /* 0x00000001ff647807 */ /* 0x000fe20000000000 */
[----:B------:R-:W-:Y:S01]  /*2190*/  IMAD R19, R19, UR9, RZ ;  /* 0x0000000913137c24 */ /* 0x000fe2000f8e02ff */
[----:B------:R-:W-:Y:S01]  /*21a0*/  ISETP.GE.U32.AND P0, PT, R9, 0x7fffffc1, PT ;  /* 0x7fffffc10900780c */ /* 0x000fe20003f06070 */
[----:B------:R-:W-:Y:S01]  /*21b0*/  IMAD R18, R18, UR9, RZ ;  /* 0x0000000912127c24 */ /* 0x000fe2000f8e02ff */
[----:B------:R-:W-:Y:S01]  /*21c0*/  ISETP.GE.AND P2, PT, R152, R9, PT ;  /* 0x000000099800720c */ /* 0x000fe20003f46270 */
[----:B------:R-:W-:Y:S01]  /*21d0*/  IMAD.IADD R9, R74, 0x1, R75 ;  /* 0x000000014a097824 */ /* 0x000fe200078e024b */
[----:B------:R-:W-:Y:S01]  /*21e0*/  SEL R8, RZ, 0x1, P0 ;  /* 0x00000001ff087807 */ /* 0x000fe20000000000 */
[----:B------:R-:W-:Y:S01]  /*21f0*/  IMAD.WIDE R74, R164, 0x4, R22 ;  /* 0x00000004a44a7825 */ /* 0x000fe200078e0216 */
[----:B------:R-:W-:-:S02]  /*2200*/  LOP3.LUT R106, R106, 0x3, RZ, 0xc0, !PT ;  /* 0x000000036a6a7812 */ /* 0x000fc400078ec0ff */
[----:B------:R-:W-:Y:S01]  /*2210*/  LOP3.LUT R110, R110, 0x3, RZ, 0xc0, !PT ;  /* 0x000000036e6e7812 */ /* 0x000fe200078ec0ff */
[----:B------:R-:W-:Y:S01]  /*2220*/  IMAD.IADD R117, R8, 0x1, R117 ;  /* 0x0000000108757824 */ /* 0x000fe200078e0275 */
[----:B------:R-:W-:Y:S01]  /*2230*/  IADD3 R104, R106, R107, R104 ;  /* 0x0000006b6a687210 */ /* 0x000fe20007ffe068 */
[----:B------:R-:W-:Y:S01]  /*2240*/  IMAD.IADD R8, R72, 0x1, R73 ;  /* 0x0000000148087824 */ /* 0x000fe200078e0249 */
[----:B------:R-:W-:Y:S01]  /*2250*/  IADD3 R108, R110, R111, R108 ;  /* 0x0000006f6e6c7210 */ /* 0x000fe20007ffe06c */
[----:B------:R-:W-:Y:S01]  /*2260*/  IMAD.WIDE R72, R164, 0x4, R198 ;  /* 0x00000004a4487825 */ /* 0x000fe200078e02c6 */
[----:B------:R-:W-:Y:S02]  /*2270*/  LOP3.LUT R117, R117, 0x3, RZ, 0xc0, !PT ;  /* 0x0000000375757812 */ /* 0x000fe400078ec0ff */
[----:B------:R-:W-:Y:S01]  /*2280*/  LOP3.LUT R8, R8, 0x3, RZ, 0xc0, !PT ;  /* 0x0000000308087812 */ /* 0x000fe200078ec0ff */
[----:B------:R-:W-:Y:S01]  /*2290*/  IMAD.IADD R100, R100, 0x1, R101 ;  /* 0x0000000164647824 */ /* 0x000fe200078e0265 */
[----:B------:R-:W-:Y:S01]  /*22a0*/  IADD3 R112, R117, R115, R112 ;  /* 0x0000007375707210 */ /* 0x000fe20007ffe070 */
[----:B------:R-:W-:Y:S01]  /*22b0*/  LDGSTS.E [R196+0x4], desc[UR16][R72.64], !P4 ;  /* 0x0000400048c47fae */ /* 0x000fe2000e121850 */
[----:B------:R-:W-:Y:S01]  /*22c0*/  IADD3 R8, R8, R77, R12 ;  /* 0x0000004d08087210 */ /* 0x000fe20007ffe00c */
[----:B------:R-:W-:Y:S01]  /*22d0*/  IMAD.WIDE R106, R179, 0x4, R22 ;  /* 0x00000004b36a7825 */ /* 0x000fe200078e0216 */
[----:B------:R-:W-:Y:S01]  /*22e0*/  LOP3.LUT R77, R112, 0xf, RZ, 0xc0, !PT ;  /* 0x0000000f704d7812 */ /* 0x000fe200078ec0ff */
[----:B------:R-:W-:Y:S01]  /*22f0*/  LDGSTS.E [R196+0x8004], desc[UR16][R74.64], !P4 ;  /* 0x080040004ac47fae */ /* 0x000fe2000e121850 */
[----:B------:R-:W-:Y:S01]  /*2300*/  ISETP.NE.U32.AND P4, PT, R21, RZ, PT ;  /* 0x000000ff1500720c */ /* 0x000fe20003f85070 */
[----:B------:R-:W-:Y:S01]  /*2310*/  IMAD.SHL.U32 R21, R104, 0x100, RZ ;  /* 0x0000010068157824 */ /* 0x000fe200078e00ff */
[----:B------:R-:W-:Y:S01]  /*2320*/  SEL R94, RZ, 0x4, P6 ;  /* 0x00000004ff5e7807 */ /* 0x000fe20003000000 */
[----:B------:R-:W-:Y:S01]  /*2330*/  IMAD R77, R108, 0x10, R77 ;  /* 0x000000106c4d7824 */ /* 0x000fe200078e024d */
[----:B------:R-:W-:Y:S01]  /*2340*/  LOP3.LUT R105, R105, 0x3, RZ, 0xc0, !PT ;  /* 0x0000000369697812 */ /* 0x000fe200078ec0ff */
[----:B------:R-:W-:Y:S01]  /*2350*/  IMAD.WIDE R108, R178, 0x4, R198 ;  /* 0x00000004b26c7825 */ /* 0x000fe200078e02c6 */
[----:B------:R-:W-:-:S02]  /*2360*/  ISETP.GE.U32.AND P6, PT, R97, 0x7fffffb3, PT ;  /* 0x7fffffb36100780c */ /* 0x000fc40003fc6070 */
[----:B------:R-:W-:Y:S01]  /*2370*/  SEL R97, RZ, 0x7fff8, P5 ;  /* 0x0007fff8ff617807 */ /* 0x000fe20002800000 */
[--C-:B------:R-:W-:Y:S01]  /*2380*/  IMAD.WIDE R110, R178, 0x4, R22.reuse ;  /* 0x00000004b26e7825 */ /* 0x100fe200078e0216 */
[----:B------:R-:W-:Y:S02]  /*2390*/  LOP3.LUT R9, R9, 0x3, RZ, 0xc0, !PT ;  /* 0x0000000309097812 */ /* 0x000fe400078ec0ff */
[----:B------:R-:W-:Y:S01]  /*23a0*/  ISETP.GE.U32.AND P5, PT, R98, 0x7fffffb4, PT ;  /* 0x7fffffb46200780c */ /* 0x000fe20003fa6070 */
[----:B------:R-:W-:Y:S01]  /*23b0*/  IMAD.WIDE R114, R177, 0x4, R22 ;  /* 0x00000004b1727825 */ /* 0x000fe200078e0216 */
[----:B------:R-:W-:Y:S02]  /*23c0*/  IADD3 R102, R105, R103, R102 ;  /* 0x0000006769667210 */ /* 0x000fe40007ffe066 */
[----:B------:R-:W-:Y:S01]  /*23d0*/  LOP3.LUT R21, R21, 0xf00, RZ, 0xe2, !PT ;  /* 0x00000f0015157812 */ /* 0x000fe200078ee2ff */
[----:B------:R-:W-:Y:S01]  /*23e0*/  IMAD.WIDE R116, R176, 0x4, R198 ;  /* 0x00000004b0747825 */ /* 0x000fe200078e02c6 */
[----:B------:R-:W-:-:S02]  /*23f0*/  SEL R98, RZ, 0x4, P6 ;  /* 0x00000004ff627807 */ /* 0x000fc40003000000 */
[----:B------:R-:W-:Y:S01]  /*2400*/  ISETP.GE.U32.AND P6, PT, R163, 0x7fffffa1, PT ;  /* 0x7fffffa1a300780c */ /* 0x000fe20003fc6070 */
[----:B------:R-:W-:Y:S01]  /*2410*/  IMAD R21, R102, 0x1000, R21 ;  /* 0x0000100066157824 */ /* 0x000fe200078e0215 */
[----:B------:R-:W-:Y:S01]  /*2420*/  IADD3 R9, R9, R79, R76 ;  /* 0x0000004f09097210 */ /* 0x000fe20007ffe04c */
[----:B------:R-:W-:Y:S01]  /*2430*/  IMAD.WIDE R102, R181, 0x4, R22 ;  /* 0x00000004b5667825 */ /* 0x000fe200078e0216 */
[----:B------:R-:W-:Y:S02]  /*2440*/  LOP3.LUT R76, R77, 0xff, RZ, 0xc0, !PT ;  /* 0x000000ff4d4c7812 */ /* 0x000fe400078ec0ff */
[----:B------:R-:W-:Y:S01]  /*2450*/  SEL R84, RZ, 0x1, P6 ;  /* 0x00000001ff547807 */ /* 0x000fe20003000000 */
[----:B------:R-:W-:Y:S01]  /*2460*/  IMAD.SHL.U32 R9, R9, 0x100, RZ ;  /* 0x0000010009097824 */ /* 0x000fe200078e00ff */
[----:B------:R-:W-:Y:S01]  /*2470*/  SEL R83, RZ, 0x4, P2 ;  /* 0x00000004ff537807 */ /* 0x000fe20001000000 */
[----:B------:R-:W-:Y:S01]  /*2480*/  IMAD.IADD R76, R21, 0x1, R76 ;  /* 0x00000001154c7824 */ /* 0x000fe200078e024c */
[----:B------:R-:W-:Y:S01]  /*2490*/  LOP3.LUT R80, R80, 0x3, RZ, 0xc0, !PT ;  /* 0x0000000350507812 */ /* 0x000fe200078ec0ff */
[----:B------:R-:W-:Y:S01]  /*24a0*/  IMAD.IADD R84, R84, 0x1, R87 ;  /* 0x0000000154547824 */ /* 0x000fe200078e0257 */
[----:B------:R-:W-:Y:S01]  /*24b0*/  ISETP.GT.AND P2, PT, R180, 0x3f, PT ;  /* 0x0000003fb400780c */ /* 0x000fe20003f44270 */
[----:B------:R-:W-:Y:S01]  /*24c0*/  IMAD R17, R17, UR9, RZ ;  /* 0x0000000911117c24 */ /* 0x000fe2000f8e02ff */
[----:B------:R-:W-:Y:S01]  /*24d0*/  SEL R21, RZ, 0x7fff8, P5 ;  /* 0x0007fff8ff157807 */ /* 0x000fe20002800000 */
[----:B------:R-:W-:Y:S01]  /*24e0*/  IMAD R16, R16, UR9, RZ ;  /* 0x0000000910107c24 */ /* 0x000fe2000f8e02ff */
[----:B------:R-:W-:-:S02]  /*24f0*/  LOP3.LUT R100, R100, 0x3, RZ, 0xc0, !PT ;  /* 0x0000000364647812 */ /* 0x000fc400078ec0ff */
[----:B------:R-:W-:Y:S01]  /*2500*/  LOP3.LUT R136, R76, 0xffff, RZ, 0xc0, !PT ;  /* 0x0000ffff4c887812 */ /* 0x000fe200078ec0ff */
[----:B------:R-:W-:Y:S01]  /*2510*/  IMAD.WIDE R76, R166, 0x4, R198 ;  /* 0x00000004a64c7825 */ /* 0x000fe200078e02c6 */
[----:B------:R-:W-:Y:S02]  /*2520*/  IADD3 R12, R80, R81, R78 ;  /* 0x00000051500c7210 */ /* 0x000fe40007ffe04e */
[----:B------:R-:W-:Y:S01]  /*2530*/  SEL R83, R83, RZ, P2 ;  /* 0x000000ff53537207 */ /* 0x000fe20001000000 */
[----:B------:R-:W-:Y:S01]  /*2540*/  IMAD.WIDE R78, R166, 0x4, R22 ;  /* 0x00000004a64e7825 */ /* 0x000fe200078e0216 */
[----:B------:R-:W-:Y:S01]  /*2550*/  LOP3.LUT R84, R84, 0x3, RZ, 0xc0, !PT ;  /* 0x0000000354547812 */ /* 0x000fe200078ec0ff */
[----:B------:R-:W-:Y:S01]  /*2560*/  LDGSTS.E [R196+0x8], desc[UR16][R76.64], !P1 ;  /* 0x000080004cc47fae */ /* 0x000fe2000c921850 */
[----:B------:R-:W-:Y:S01]  /*2570*/  IADD3 R98, R100, R21, R98 ;  /* 0x0000001564627210 */ /* 0x000fe20007ffe062 */
[----:B------:R-:W-:Y:S01]  /*2580*/  IMAD.WIDE R80, R168, 0x4, R198 ;  /* 0x00000004a8507825 */ /* 0x000fe200078e02c6 */
[----:B------:R-:W-:Y:S01]  /*2590*/  SHF.R.U32.HI R21, RZ, 0xf, R136 ;  /* 0x0000000fff157819 */ /* 0x000fe20000011688 */
[----:B------:R-:W-:Y:S01]  /*25a0*/  LDGSTS.E [R196+0x8008], desc[UR16][R78.64], !P1 ;  /* 0x080080004ec47fae */ /* 0x000fe2000c921850 */
[----:B------:R-:W-:Y:S01]  /*25b0*/  ISETP.NE.U32.AND P2, PT, R83, RZ, PT ;  /* 0x000000ff5300720c */ /* 0x000fe20003f45070 */
[----:B------:R-:W-:Y:S01]  /*25c0*/  IMAD.WIDE R100, R181, 0x4, R198 ;  /* 0x00000004b5647825 */ /* 0x000fe200078e02c6 */
[----:B------:R-:W-:Y:S01]  /*25d0*/  IADD3 R84, R84, R85, R82 ;  /* 0x0000005554547210 */ /* 0x000fe20007ffe052 */
[----:B------:R-:W-:Y:S01]  /*25e0*/  LDGSTS.E [R196+0xc], desc[UR16][R80.64], !P3 ;  /* 0x0000c00050c47fae */ /* 0x000fe2000d921850 */
[----:B------:R-:W-:Y:S01]  /*25f0*/  LOP3.LUT P1, RZ, R21, 0x1, RZ, 0xc0, !PT ;  /* 0x0000000115ff7812 */ /* 0x000fe2000782c0ff */
[----:B------:R-:W-:Y:S01]  /*2600*/  IMAD.WIDE R82, R168, 0x4, R22 ;  /* 0x00000004a8527825 */ /* 0x000fe200078e0216 */
[----:B------:R-:W-:-:S02]  /*2610*/  SHF.R.U32.HI R21, RZ, 0xe, R136 ;  /* 0x0000000eff157819 */ /* 0x000fc40000011688 */
[----:B------:R-:W-:Y:S02]  /*2620*/  LOP3.LUT R88, R88, 0x3, RZ, 0xc0, !PT ;  /* 0x0000000358587812 */ /* 0x000fe400078ec0ff */
[----:B------:R-:W-:Y:S01]  /*2630*/  LDGSTS.E [R196+0x800c], desc[UR16][R82.64], !P3 ;  /* 0x0800c00052c47fae */ /* 0x000fe2000d921850 */
[----:B------:R-:W-:Y:S02]  /*2640*/  LOP3.LUT P3, RZ, R21, 0x1, RZ, 0xc0, !PT ;  /* 0x0000000115ff7812 */ /* 0x000fe4000786c0ff */
[----:B------:R-:W-:Y:S01]  /*2650*/  LOP3.LUT R21, R84, 0xf, RZ, 0xc0, !PT ;  /* 0x0000000f54157812 */ /* 0x000fe200078ec0ff */
[C---:B------:R-:W-:Y:S01]  /*2660*/  IMAD.WIDE R84, R185.reuse, 0x4, R198 ;  /* 0x00000004b9547825 */ /* 0x040fe200078e02c6 */
[----:B------:R-:W-:Y:S02]  /*2670*/  IADD3 R112, R88, R89, R86 ;  /* 0x0000005958707210 */ /* 0x000fe40007ffe056 */
[----:B------:R-:W-:Y:S01]  /*2680*/  LOP3.LUT R92, R92, 0x3, RZ, 0xc0, !PT ;  /* 0x000000035c5c7812 */ /* 0x000fe200078ec0ff */
[----:B------:R-:W-:Y:S01]  /*2690*/  IMAD.WIDE R86, R185, 0x4, R22 ;  /* 0x00000004b9567825 */ /* 0x000fe200078e0216 */
[----:B------:R-:W-:Y:S01]  /*26a0*/  LDGSTS.E [R200], desc[UR16][R84.64], P1 ;  /* 0x0000000054c87fae */ /* 0x000fe20008921850 */
[----:B------:R-:W-:-:S02]  /*26b0*/  LOP3.LUT R96, R96, 0x3, RZ, 0xc0, !PT ;  /* 0x0000000360607812 */ /* 0x000fc400078ec0ff */
[----:B------:R-:W-:Y:S01]  /*26c0*/  IMAD R12, R12, 0x10, R21 ;  /* 0x000000100c0c7824 */ /* 0x000fe200078e0215 */
[----:B------:R-:W-:Y:S01]  /*26d0*/  SHF.R.U32.HI R21, RZ, 0xd, R136 ;  /* 0x0000000dff157819 */ /* 0x000fe20000011688 */
[----:B------:R-:W-:Y:S01]  /*26e0*/  LDGSTS.E [R200+0x8000], desc[UR16][R86.64], P1 ;  /* 0x0800000056c87fae */ /* 0x000fe20008921850 */
[----:B------:R-:W-:Y:S01]  /*26f0*/  IADD3 R104, R92, R93, R90 ;  /* 0x0000005d5c687210 */ /* 0x000fe20007ffe05a */
[C---:B------:R-:W-:Y:S01]  /*2700*/  IMAD.WIDE R88, R184.reuse, 0x4, R198 ;  /* 0x00000004b8587825 */ /* 0x040fe200078e02c6 */
[----:B------:R-:W-:Y:S02]  /*2710*/  LOP3.LUT P1, RZ, R21, 0x1, RZ, 0xc0, !PT ;  /* 0x0000000115ff7812 */ /* 0x000fe4000782c0ff */
[----:B------:R-:W-:Y:S01]  /*2720*/  SHF.R.U32.HI R92, RZ, 0xc, R136 ;  /* 0x0000000cff5c7819 */ /* 0x000fe20000011688 */
[----:B------:R-:W-:Y:S01]  /*2730*/  IMAD.WIDE R90, R184, 0x4, R22 ;  /* 0x00000004b85a7825 */ /* 0x000fe200078e0216 */
[----:B------:R-:W-:Y:S01]  /*2740*/  IADD3 R96, R96, R97, R94 ;  /* 0x0000006160607210 */ /* 0x000fe20007ffe05e */
[----:B------:R-:W-:Y:S01]  /*2750*/  LDGSTS.E [R200+0x4], desc[UR16][R88.64], P3 ;  /* 0x0000400058c87fae */ /* 0x000fe20009921850 */
[----:B------:R-:W-:Y:S01]  /*2760*/  LOP3.LUT R21, R98, 0xf, RZ, 0xc0, !PT ;  /* 0x0000000f62157812 */ /* 0x000fe200078ec0ff */
[C---:B------:R-:W-:Y:S01]  /*2770*/  IMAD.WIDE R94, R183.reuse, 0x4, R22 ;  /* 0x00000004b75e7825 */ /* 0x040fe200078e0216 */
[----:B------:R-:W-:Y:S01]  /*2780*/  LOP3.LUT R153, R2, 0x50, RZ, 0x3c, !PT ;  /* 0x0000005002997812 */ /* 0x000fe200078e3cff */
[----:B------:R-:W-:Y:S01]  /*2790*/  LDGSTS.E [R200+0x8004], desc[UR16][R90.64], P3 ;  /* 0x080040005ac87fae */ /* 0x000fe20009921850 */
[----:B------:R-:W-:Y:S01]  /*27a0*/  LOP3.LUT P3, RZ, R92, 0x1, RZ, 0xc0, !PT ;  /* 0x000000015cff7812 */ /* 0x000fe2000786c0ff */
[----:B------:R-:W-:Y:S01]  /*27b0*/  IMAD.WIDE R92, R183, 0x4, R198 ;  /* 0x00000004b75c7825 */ /* 0x000fe200078e02c6 */
[----:B------:R-:W-:-:S03]  /*27c0*/  LOP3.LUT R9, R9, 0xf00, RZ, 0xe2, !PT ;  /* 0x00000f0009097812 */ /* 0x000fc600078ee2ff */
[----:B------:R-:W-:Y:S01]  /*27d0*/  IMAD R124, R96, 0x10, R21 ;  /* 0x00000010607c7824 */ /* 0x000fe200078e0215 */
[----:B------:R-:W-:Y:S01]  /*27e0*/  SHF.R.U32.HI R21, RZ, 0xb, R136 ;  /* 0x0000000bff157819 */ /* 0x000fe20000011688 */
[----:B------:R-:W-:Y:S01]  /*27f0*/  LDGSTS.E [R200+0x8], desc[UR16][R92.64], P1 ;  /* 0x000080005cc87fae */ /* 0x000fe20008921850 */
[----:B------:R-:W-:-:S03]  /*2800*/  IMAD.WIDE R96, R182, 0x4, R198 ;  /* 0x00000004b6607825 */ /* 0x000fc600078e02c6 */
[----:B------:R-:W-:Y:S01]  /*2810*/  LDGSTS.E [R200+0x8008], desc[UR16][R94.64], P1 ;  /* 0x080080005ec87fae */ /* 0x000fe20008921850 */
[----:B------:R-:W-:Y:S01]  /*2820*/  LOP3.LUT P1, RZ, R21, 0x1, RZ, 0xc0, !PT ;  /* 0x0000000115ff7812 */ /* 0x000fe2000782c0ff */
[----:B------:R-:W-:Y:S01]  /*2830*/  IMAD.WIDE R98, R182, 0x4, R22 ;  /* 0x00000004b6627825 */ /* 0x000fe200078e0216 */
[--C-:B------:R-:W-:Y:S01]  /*2840*/  SHF.R.U32.HI R21, RZ, 0xa, R136.reuse ;  /* 0x0000000aff157819 */ /* 0x100fe20000011688 */
[----:B------:R-:W-:Y:S02]  /*2850*/  LDGSTS.E [R200+0xc], desc[UR16][R96.64], P3 ;  /* 0x0000c00060c87fae */ /* 0x000fe40009921850 */
[----:B------:R-:W-:Y:S01]  /*2860*/  VIADD R203, R153, UR8 ;  /* 0x0000000899cb7c36 */ /* 0x000fe20008000000 */
[----:B------:R-:W-:Y:S01]  /*2870*/  LOP3.LUT R153, R2, 0x60, RZ, 0x3c, !PT ;  /* 0x0000006002997812 */ /* 0x000fe200078e3cff */
[----:B------:R-:W-:Y:S01]  /*2880*/  LDGSTS.E [R200+0x800c], desc[UR16][R98.64], P3 ;  /* 0x0800c00062c87fae */ /* 0x000fe20009921850 */
[----:B------:R-:W-:Y:S01]  /*2890*/  LOP3.LUT P3, RZ, R21, 0x1, RZ, 0xc0, !PT ;  /* 0x0000000115ff7812 */ /* 0x000fe2000786c0ff */
[----:B------:R-:W-:Y:S01]  /*28a0*/  IMAD R8, R8, 0x1000, R9 ;  /* 0x0000100008087824 */ /* 0x000fe200078e0209 */
[--C-:B------:R-:W-:Y:S01]  /*28b0*/  SHF.R.U32.HI R9, RZ, 0x9, R136.reuse ;  /* 0x00000009ff097819 */ /* 0x100fe20000011688 */
[----:B------:R-:W-:Y:S01]  /*28c0*/  VIADD R204, R153, UR8 ;  /* 0x0000000899cc7c36 */ /* 0x000fe20008000000 */
[----:B------:R-:W-:Y:S01]  /*28d0*/  SHF.R.U32.HI R21, RZ, 0x8, R136 ;  /* 0x00000008ff157819 */ /* 0x000fe20000011688 */
[----:B------:R-:W-:Y:S01]  /*28e0*/  LDGSTS.E [R203], desc[UR16][R100.64], P1 ;  /* 0x0000000064cb7fae */ /* 0x000fe20008921850 */
[----:B------:R-:W-:-:S03]  /*28f0*/  LOP3.LUT R153, R2, 0x70, RZ, 0x3c, !PT ;  /* 0x0000007002997812 */ /* 0x000fc600078e3cff */
[----:B------:R-:W-:Y:S01]  /*2900*/  LDGSTS.E [R203+0x8000], desc[UR16][R102.64], P1 ;  /* 0x0800000066cb7fae */ /* 0x000fe20008921850 */
[----:B------:R-:W-:Y:S01]  /*2910*/  LOP3.LUT P1, RZ, R9, 0x1, RZ, 0xc0, !PT ;  /* 0x0000000109ff7812 */ /* 0x000fe2000782c0ff */
[----:B------:R-:W-:Y:S02]  /*2920*/  IMAD.SHL.U32 R9, R104, 0x100, RZ ;  /* 0x0000010068097824 */ /* 0x000fe400078e00ff */
[----:B------:R-:W-:-:S03]  /*2930*/  IMAD.WIDE R104, R179, 0x4, R198 ;  /* 0x00000004b3687825 */ /* 0x000fc600078e02c6 */
[----:B------:R-:W-:Y:S01]  /*2940*/  LOP3.LUT R9, R9, 0xf00, RZ, 0xe2, !PT ;  /* 0x00000f0009097812 */ /* 0x000fe200078ee2ff */
[----:B------:R-:W-:Y:S01]  /*2950*/  VIADD R206, R153, UR8 ;  /* 0x0000000899ce7c36 */ /* 0x000fe20008000000 */
[----:B------:R-:W-:Y:S04]  /*2960*/  LDGSTS.E [R203+0x4], desc[UR16][R104.64], P3 ;  /* 0x0000400068cb7fae */ /* 0x000fe80009921850 */
[----:B------:R-:W-:Y:S01]  /*2970*/  LDGSTS.E [R203+0x8004], desc[UR16][R106.64], P3 ;  /* 0x080040006acb7fae */ /* 0x000fe20009921850 */
[----:B------:R-:W-:Y:S01]  /*2980*/  LOP3.LUT P3, RZ, R21, 0x1, RZ, 0xc0, !PT ;  /* 0x0000000115ff7812 */ /* 0x000fe2000786c0ff */
[----:B------:R-:W-:Y:S01]  /*2990*/  IMAD R21, R112, 0x1000, R9 ;  /* 0x0000100070157824 */ /* 0x000fe200078e0209 */
[----:B------:R-:W-:Y:S01]  /*29a0*/  SHF.R.U32.HI R9, RZ, 0x7, R136 ;  /* 0x00000007ff097819 */ /* 0x000fe20000011688 */
[----:B------:R-:W-:Y:S01]  /*29b0*/  LDGSTS.E [R203+0x8], desc[UR16][R108.64], P1 ;  /* 0x000080006ccb7fae */ /* 0x000fe20008921850 */
[----:B------:R-:W-:-:S03]  /*29c0*/  IMAD.WIDE R112, R177, 0x4, R198 ;  /* 0x00000004b1707825 */ /* 0x000fc600078e02c6 */
[----:B------:R-:W-:Y:S01]  /*29d0*/  LDGSTS.E [R203+0x8008], desc[UR16][R110.64], P1 ;  /* 0x080080006ecb7fae */ /* 0x000fe20008921850 */
[----:B------:R-:W-:Y:S02]  /*29e0*/  LOP3.LUT P1, RZ, R9, 0x1, RZ, 0xc0, !PT ;  /* 0x0000000109ff7812 */ /* 0x000fe4000782c0ff */
[----:B------:R-:W-:-:S03]  /*29f0*/  SHF.R.U32.HI R9, RZ, 0x6, R136 ;  /* 0x00000006ff097819 */ /* 0x000fc60000011688 */
[----:B------:R-:W-:Y:S04]  /*2a00*/  LDGSTS.E [R203+0xc], desc[UR16][R112.64], P3 ;  /* 0x0000c00070cb7fae */ /* 0x000fe80009921850 */
[----:B------:R-:W-:Y:S01]  /*2a10*/  LDGSTS.E [R203+0x800c], desc[UR16][R114.64], P3 ;  /* 0x0800c00072cb7fae */ /* 0x000fe20009921850 */
[----:B------:R-:W-:Y:S02]  /*2a20*/  LOP3.LUT P3, RZ, R9, 0x1, RZ, 0xc0, !PT ;  /* 0x0000000109ff7812 */ /* 0x000fe4000786c0ff */
[----:B------:R-:W-:Y:S01]  /*2a30*/  LOP3.LUT R9, R12, 0xff, RZ, 0xc0, !PT ;  /* 0x000000ff0c097812 */ /* 0x000fe200078ec0ff */
[----:B------:R-:W-:Y:S01]  /*2a40*/  LDGSTS.E [R204], desc[UR16][R116.64], P1 ;  /* 0x0000000074cc7fae */ /* 0x000fe20008921850 */
[----:B------:R-:W-:Y:S01]  /*2a50*/  LOP3.LUT R12, R124, 0xff, RZ, 0xc0, !PT ;  /* 0x000000ff7c0c7812 */ /* 0x000fe200078ec0ff */
[----:B------:R-:W-:-:S02]  /*2a60*/  IMAD.WIDE R124, R174, 0x4, R198 ;  /* 0x00000004ae7c7825 */ /* 0x000fc400078e02c6 */
[----:B------:R-:W-:Y:S02]  /*2a70*/  LDGSTS.E [R204+0x8000], desc[UR16][R118.64], P1 ;  /* 0x0800000076cc7fae */ /* 0x000fe40008921850 */
[----:B------:R-:W-:Y:S01]  /*2a80*/  IMAD.IADD R8, R8, 0x1, R9 ;  /* 0x0000000108087824 */ /* 0x000fe200078e0209 */
[----:B------:R-:W-:Y:S01]  /*2a90*/  SHF.R.U32.HI R9, RZ, 0x5, R136 ;  /* 0x00000005ff097819 */ /* 0x000fe20000011688 */
[----:B------:R-:W-:Y:S02]  /*2aa0*/  IMAD.IADD R21, R21, 0x1, R12 ;  /* 0x0000000115157824 */ /* 0x000fe400078e020c */
[----:B------:R-:W-:Y:S01]  /*2ab0*/  LDGSTS.E [R204+0x4], desc[UR16][R120.64], P3 ;  /* 0x0000400078cc7fae */ /* 0x000fe20009921850 */
[----:B------:R-:W-:Y:S01]  /*2ac0*/  LOP3.LUT P1, RZ, R9, 0x1, RZ, 0xc0, !PT ;  /* 0x0000000109ff7812 */ /* 0x000fe2000782c0ff */
[----:B------:R-:W-:Y:S01]  /*2ad0*/  IMAD R12, R152, R187, RZ ;  /* 0x000000bb980c7224 */ /* 0x000fe200078e02ff */
[----:B------:R-:W-:Y:S01]  /*2ae0*/  SHF.R.U32.HI R9, RZ, 0x4, R136 ;  /* 0x00000004ff097819 */ /* 0x000fe20000011688 */
[----:B------:R-:W-:Y:S01]  /*2af0*/  LDGSTS.E [R204+0x8004], desc[UR16][R122.64], P3 ;  /* 0x080040007acc7fae */ /* 0x000fe20009921850 */
[----:B------:R-:W-:Y:S01]  /*2b00*/  PRMT R207, R8, 0x5410, R21 ;  /* 0x0000541008cf7816 */ /* 0x000fe20000000015 */
[----:B------:R-:W-:Y:S01]  /*2b10*/  IMAD.SHL.U32 R187, R187, 0x20, RZ ;  /* 0x00000020bbbb7824 */ /* 0x000fe200078e00ff */
[----:B------:R-:W-:-:S02]  /*2b20*/  LOP3.LUT P3, RZ, R9, 0x1, RZ, 0xc0, !PT ;  /* 0x0000000109ff7812 */ /* 0x000fc4000786c0ff */
[----:B------:R-:W-:Y:S02]  /*2b30*/  SHF.R.U32.HI R9, RZ, 0x3, R136 ;  /* 0x00000003ff097819 */ /* 0x000fe40000011688 */
[C---:B------:R-:W-:Y:S02]  /*2b40*/  SHF.R.U64 R8, R207.reuse, 0x1f, RZ ;  /* 0x0000001fcf087819 */ /* 0x040fe400000012ff */
[C---:B------:R-:W-:Y:S01]  /*2b50*/  SHF.R.U64 R195, R207.reuse, 0x1d, RZ ;  /* 0x0000001dcfc37819 */ /* 0x040fe200000012ff */
[----:B------:R-:W-:Y:S01]  /*2b60*/  LDGSTS.E [R204+0x8], desc[UR16][R124.64], P1 ;  /* 0x000080007ccc7fae */ /* 0x000fe20008921850 */
[C---:B------:R-:W-:Y:S02]  /*2b70*/  SHF.R.U64 R21, R207.reuse, 0x1c, RZ ;  /* 0x0000001ccf157819 */ /* 0x040fe400000012ff */
[----:B------:R-:W-:Y:S01]  /*2b80*/  SHF.R.U64 R208, R207, 0x1b, RZ ;  /* 0x0000001bcfd07819 */ /* 0x000fe200000012ff */
[----:B------:R-:W-:Y:S01]  /*2b90*/  LDGSTS.E [R204+0x8008], desc[UR16][R126.64], P1 ;  /* 0x080080007ecc7fae */ /* 0x000fe20008921850 */
[----:B------:R-:W-:-:S02]  /*2ba0*/  LOP3.LUT P1, RZ, R9, 0x1, RZ, 0xc0, !PT ;  /* 0x0000000109ff7812 */ /* 0x000fc4000782c0ff */
[--C-:B------:R-:W-:Y:S01]  /*2bb0*/  SHF.R.U32.HI R9, RZ, 0x2, R136.reuse ;  /* 0x00000002ff097819 */ /* 0x100fe20000011688 */
[----:B------:R-:W-:Y:S01]  /*2bc0*/  LDGSTS.E [R204+0xc], desc[UR16][R128.64], P3 ;  /* 0x0000c00080cc7fae */ /* 0x000fe20009921850 */
[----:B------:R-:W-:-:S03]  /*2bd0*/  SHF.R.U32.HI R136, RZ, 0x1, R136 ;  /* 0x00000001ff887819 */ /* 0x000fc60000011688 */
[----:B------:R-:W-:Y:S01]  /*2be0*/  LDGSTS.E [R204+0x800c], desc[UR16][R130.64], P3 ;  /* 0x0800c00082cc7fae */ /* 0x000fe20009921850 */
[----:B------:R-:W-:Y:S02]  /*2bf0*/  LOP3.LUT P3, RZ, R9, 0x1, RZ, 0xc0, !PT ;  /* 0x0000000109ff7812 */ /* 0x000fe4000786c0ff */
[----:B------:R-:W-:-:S03]  /*2c00*/  SHF.R.U64 R9, R207, 0x1e, RZ ;  /* 0x0000001ecf097819 */ /* 0x000fc600000012ff */
[----:B------:R-:W-:Y:S04]  /*2c10*/  LDGSTS.E [R206], desc[UR16][R132.64], P1 ;  /* 0x0000000084ce7fae */ /* 0x000fe80008921850 */
[----:B------:R-:W-:Y:S01]  /*2c20*/  LDGSTS.E [R206+0x8000], desc[UR16][R134.64], P1 ;  /* 0x0800000086ce7fae */ /* 0x000fe20008921850 */
[----:B------:R-:W-:Y:S01]  /*2c30*/  LOP3.LUT P1, RZ, R136, 0x1, RZ, 0xc0, !PT ;  /* 0x0000000188ff7812 */ /* 0x000fe2000782c0ff */
[----:B------:R-:W-:-:S05]  /*2c40*/  IMAD.WIDE R136, R171, 0x4, R198 ;  /* 0x00000004ab887825 */ /* 0x000fca00078e02c6 */
[----:B------:R-:W-:Y:S04]  /*2c50*/  LDGSTS.E [R206+0x4], desc[UR16][R136.64], P3 ;  /* 0x0000400088ce7fae */ /* 0x000fe80009921850 */
[----:B------:R-:W-:Y:S01]  /*2c60*/  LDGSTS.E [R206+0x8004], desc[UR16][R138.64], P3 ;  /* 0x080040008ace7fae */ /* 0x000fe20009921850 */
[----:B------:R-:W-:Y:S01]  /*2c70*/  LOP3.LUT P3, RZ, R8, 0x1, RZ, 0xc0, !PT ;  /* 0x0000000108ff7812 */ /* 0x000fe2000786c0ff */
[----:B------:R-:W-:Y:S02]  /*2c80*/  IMAD.SHL.U32 R8, R12, 0x4, RZ ;  /* 0x000000040c087824 */ /* 0x000fe400078e00ff */
[----:B------:R-:W-:Y:S03]  /*2c90*/  LDGSTS.E [R206+0x8], desc[UR16][R140.64], P1 ;  /* 0x000080008cce7fae */ /* 0x000fe60008921850 */
[----:B------:R-:W-:Y:S01]  /*2ca0*/  IADD3 R194, P5, R8, UR4, RZ ;  /* 0x0000000408c27c10 */ /* 0x000fe2000ffbe0ff */
[----:B------:R-:W-:Y:S01]  /*2cb0*/  LDGSTS.E [R206+0x8008], desc[UR16][R142.64], P1 ;  /* 0x080080008ece7fae */ /* 0x000fe20008921850 */
[----:B------:R-:W-:-:S02]  /*2cc0*/  LOP3.LUT P1, RZ, R9, 0x1, RZ, 0xc0, !PT ;  /* 0x0000000109ff7812 */ /* 0x000fc4000782c0ff */
[----:B------:R-:W-:Y:S01]  /*2cd0*/  LEA.HI.X.SX32 R9, R12, UR5, 0x2, P5 ;  /* 0x000000050c097c11 */ /* 0x000fe2000a8f16ff */
[----:B------:R-:W-:Y:S01]  /*2ce0*/  LDGSTS.E [R206+0xc], desc[UR16][R144.64], !P0 ;  /* 0x0000c00090ce7fae */ /* 0x000fe2000c121850 */
[----:B------:R-:W-:-:S03]  /*2cf0*/  LEA R150, P5, R14, R194, 0x2 ;  /* 0x000000c20e967211 */ /* 0x000fc600078a10ff */
[----:B------:R-:W-:Y:S01]  /*2d00*/  LDGSTS.E [R206+0x800c], desc[UR16][R146.64], !P0 ;  /* 0x0800c00092ce7fae */ /* 0x000fe2000c121850 */
[CC--:B------:R-:W-:Y:S02]  /*2d10*/  LEA R148, P0, R15.reuse, R194.reuse, 0x2 ;  /* 0x000000c20f947211 */ /* 0x0c0fe400078010ff */
[-C--:B------:R-:W-:Y:S01]  /*2d20*/  LEA.HI.X.SX32 R151, R14, R9.reuse, 0x2, P5 ;  /* 0x000000090e977211 */ /* 0x080fe200028f16ff */
[----:B------:R-:W0:Y:S01]  /*2d30*/  LDGDEPBAR ;  /* 0x00000000000079af */ /* 0x000e220000000000 */
[-C--:B------:R-:W-:Y:S02]  /*2d40*/  LEA.HI.X.SX32 R149, R15, R9.reuse, 0x2, P0 ;  /* 0x000000090f957211 */ /* 0x080fe400000f16ff */
[CC--:B------:R-:W-:Y:S02]  /*2d50*/  LEA R152, P0, R13.reuse, R194.reuse, 0x2 ;  /* 0x000000c20d987211 */ /* 0x0c0fe400078010ff */
[----:B------:R-:W-:Y:S02]  /*2d60*/  LEA R154, P5, R20, R194, 0x2 ;  /* 0x000000c2149a7211 */ /* 0x000fe400078a10ff */
[----:B------:R-:W-:-:S02]  /*2d70*/  LEA.HI.X.SX32 R153, R13, R9, 0x2, P0 ;  /* 0x000000090d997211 */ /* 0x000fc400000f16ff */
[CC--:B------:R-:W-:Y:S02]  /*2d80*/  LEA R156, P0, R19.reuse, R194.reuse, 0x2 ;  /* 0x000000c2139c7211 */ /* 0x0c0fe400078010ff */
[-C--:B------:R-:W-:Y:S02]  /*2d90*/  LEA.HI.X.SX32 R155, R20, R9.reuse, 0x2, P5 ;  /* 0x00000009149b7211 */ /* 0x080fe400028f16ff */
[CC--:B------:R-:W-:Y:S02]  /*2da0*/  LEA R158, P5, R18.reuse, R194.reuse, 0x2 ;  /* 0x000000c2129e7211 */ /* 0x0c0fe400078a10ff */
[-C--:B------:R-:W-:Y:S02]  /*2db0*/  LEA.HI.X.SX32 R157, R19, R9.reuse, 0x2, P0 ;  /* 0x00000009139d7211 */ /* 0x080fe400000f16ff */
[----:B------:R-:W-:Y:S02]  /*2dc0*/  LEA R190, P0, R17, R194, 0x2 ;  /* 0x000000c211be7211 */ /* 0x000fe400078010ff */
[----:B------:R-:W-:-:S02]  /*2dd0*/  LEA.HI.X.SX32 R159, R18, R9, 0x2, P5 ;  /* 0x00000009129f7211 */ /* 0x000fc400028f16ff */
[C---:B------:R-:W-:Y:S02]  /*2de0*/  LEA R194, P5, R16.reuse, R194, 0x2 ;  /* 0x000000c210c27211 */ /* 0x040fe400078a10ff */
[-C--:B------:R-:W-:Y:S02]  /*2df0*/  LEA.HI.X.SX32 R191, R17, R9.reuse, 0x2, P0 ;  /* 0x0000000911bf7211 */ /* 0x080fe400000f16ff */
[----:B------:R-:W-:Y:S02]  /*2e00*/  LOP3.LUT P0, RZ, R195, 0x1, RZ, 0xc0, !PT ;  /* 0x00000001c3ff7812 */ /* 0x000fe4000780c0ff */
[----:B------:R-:W-:Y:S01]  /*2e10*/  LEA.HI.X.SX32 R195, R16, R9, 0x2, P5 ;  /* 0x0000000910c37211 */ /* 0x000fe200028f16ff */
[----:B------:R-:W-:Y:S01]  /*2e20*/  IMAD.SHL.U32 R9, R186, 0x20, RZ ;  /* 0x00000020ba097824 */ /* 0x000fe200078e00ff */
[----:B------:R-:W-:Y:S01]  /*2e30*/  LOP3.LUT P5, RZ, R21, 0x1, RZ, 0xc0, !PT ;  /* 0x0000000115ff7812 */ /* 0x000fe200078ac0ff */
[----:B------:R-:W-:Y:S02]  /*2e40*/  VIADD R21, R4, UR8 ;  /* 0x0000000804157c36 */ /* 0x000fe40008000000 */
[----:B-1----:R-:W-:-:S03]  /*2e50*/  IMAD.WIDE R198, R9, 0x4, R198 ;  /* 0x0000000409c67825 */ /* 0x002fc600078e02c6 */
[----:B------:R-:W-:Y:S01]  /*2e60*/  LDGSTS.E [R21+0x30000], desc[UR16][R148.64], P4 ;  /* 0x3000000094157fae */ /* 0x000fe2000a121850 */
[----:B--2---:R-:W-:-:S03]  /*2e70*/  IMAD.WIDE R22, R9, 0x4, R22 ;  /* 0x0000000409167825 */ /* 0x004fc600078e0216 */
[----:B------:R-:W-:Y:S01]  /*2e80*/  LDGSTS.E [R21+0x30400], desc[UR16][R150.64], P4 ;  /* 0x3040000096157fae */ /* 0x000fe2000a121850 */
[----:B---3--:R-:W-:-:S03]  /*2e90*/  IMAD.WIDE R24, R9, 0x4, R24 ;  /* 0x0000000409187825 */ /* 0x008fc600078e0218 */
[----:B------:R-:W-:Y:S01]  /*2ea0*/  LDGSTS.E [R21+0x30800], desc[UR16][R152.64], P4 ;  /* 0x3080000098157fae */ /* 0x000fe2000a121850 */
[----:B----4-:R-:W-:-:S03]  /*2eb0*/  IMAD.WIDE R26, R9, 0x4, R26 ;  /* 0x00000004091a7825 */ /* 0x010fc600078e021a */
[----:B------:R-:W-:Y:S01]  /*2ec0*/  LDGSTS.E [R21+0x30c00], desc[UR16][R154.64], P4 ;  /* 0x30c000009a157fae */ /* 0x000fe2000a121850 */
[----:B-----5:R-:W-:-:S03]  /*2ed0*/  IMAD.WIDE R28, R9, 0x4, R28 ;  /* 0x00000004091c7825 */ /* 0x020fc600078e021c */
[----:B------:R-:W-:Y:S01]  /*2ee0*/  LDGSTS.E [R21+0x31000], desc[UR16][R156.64], P4 ;  /* 0x310000009c157fae */ /* 0x000fe2000a121850 */
[----:B------:R-:W-:-:S03]  /*2ef0*/  IMAD.WIDE R30, R9, 0x4, R30 ;  /* 0x00000004091e7825 */ /* 0x000fc600078e021e */
[----:B------:R-:W-:Y:S01]  /*2f00*/  LDGSTS.E [R21+0x31400], desc[UR16][R158.64], P4 ;  /* 0x314000009e157fae */ /* 0x000fe2000a121850 */
[----:B------:R-:W-:-:S03]  /*2f10*/  IMAD.WIDE R32, R9, 0x4, R32 ;  /* 0x0000000409207825 */ /* 0x000fc600078e0220 */
[----:B------:R-:W-:Y:S01]  /*2f20*/  LDGSTS.E [R21+0x31800], desc[UR16][R190.64], P4 ;  /* 0x31800000be157fae */ /* 0x000fe2000a121850 */
[----:B------:R-:W-:-:S03]  /*2f30*/  IMAD.WIDE R34, R9, 0x4, R34 ;  /* 0x0000000409227825 */ /* 0x000fc600078e0222 */
[----:B------:R-:W-:Y:S01]  /*2f40*/  LDGSTS.E [R21+0x31c00], desc[UR16][R194.64], P4 ;  /* 0x31c00000c2157fae */ /* 0x000fe2000a121850 */
[----:B------:R-:W-:Y:S01]  /*2f50*/  LOP3.LUT P4, RZ, R208, 0x1, RZ, 0xc0, !PT ;  /* 0x00000001d0ff7812 */ /* 0x000fe2000788c0ff */
[----:B------:R-:W-:Y:S01]  /*2f60*/  IMAD.WIDE R36, R9, 0x4, R36 ;  /* 0x0000000409247825 */ /* 0x000fe200078e0224 */
[----:B------:R-:W-:Y:S01]  /*2f70*/  SHF.R.U64 R208, R207, 0x1a, RZ ;  /* 0x0000001acfd07819 */ /* 0x000fe200000012ff */
[----:B------:R-:W0:Y:S02]  /*2f80*/  LDGDEPBAR ;  /* 0x00000000000079af */ /* 0x000e240000000000 */
[C---:B------:R-:W-:Y:S01]  /*2f90*/  IMAD.WIDE R38, R9.reuse, 0x4, R38 ;  /* 0x0000000409267825 */ /* 0x040fe200078e0226 */
[----:B------:R-:W-:Y:S03]  /*2fa0*/  BAR.SYNC.DEFER_BLOCKING 0x0 ;  /* 0x0000000000007b1d */ /* 0x000fe60000010000 */
[----:B------:R-:W-:-:S04]  /*2fb0*/  IMAD.WIDE R40, R9, 0x4, R40 ;  /* 0x0000000409287825 */ /* 0x000fc800078e0228 */
[----:B------:R-:W-:-:S04]  /*2fc0*/  IMAD.WIDE R42, R9, 0x4, R42 ;  /* 0x00000004092a7825 */ /* 0x000fc800078e022a */
[----:B------:R-:W-:-:S04]  /*2fd0*/  IMAD.WIDE R44, R9, 0x4, R44 ;  /* 0x00000004092c7825 */ /* 0x000fc800078e022c */
[----:B------:R-:W-:-:S04]  /*2fe0*/  IMAD.WIDE R46, R9, 0x4, R46 ;  /* 0x00000004092e7825 */ /* 0x000fc800078e022e */
[----:B------:R-:W-:-:S04]  /*2ff0*/  IMAD.WIDE R48, R9, 0x4, R48 ;  /* 0x0000000409307825 */ /* 0x000fc800078e0230 */
[C---:B------:R-:W-:Y:S01]  /*3000*/  IMAD.WIDE R50, R9.reuse, 0x4, R50 ;  /* 0x0000000409327825 */ /* 0x040fe200078e0232 */
[----:B------:R-:W-:Y:S01]  /*3010*/  @!PT LDS RZ, [RZ] ;  /* 0x00000000fffff984 */ /* 0x000fe20000000800 */
[----:B------:R-:W-:Y:S01]  /*3020*/  @!PT LDS RZ, [RZ] ;  /* 0x00000000fffff984 */ /* 0x000fe20000000800 */
[----:B------:R-:W-:Y:S01]  /*3030*/  @!PT LDS RZ, [RZ] ;  /* 0x00000000fffff984 */ /* 0x000fe20000000800 */
[----:B------:R1:W-:Y:S03]  /*3040*/  LDGSTS.E [R211+0x10000], desc[UR16][R198.64], P3 ;  /* 0x10000000c6d37fae */ /* 0x0003e60009921850 */
[C---:B------:R-:W-:Y:S01]  /*3050*/  IMAD.WIDE R52, R9.reuse, 0x4, R52 ;  /* 0x0000000409347825 */ /* 0x040fe200078e0234 */
[----:B------:R2:W-:Y:S01]  /*3060*/  LDGSTS.E [R211+0x18000], desc[UR16][R22.64], P3 ;  /* 0x1800000016d37fae */ /* 0x0005e20009921850 */
[----:B------:R-:W-:Y:S02]  /*3070*/  LOP3.LUT P3, RZ, R208, 0x1, RZ, 0xc0, !PT ;  /* 0x00000001d0ff7812 */ /* 0x000fe4000786c0ff */
[----:B------:R-:W-:Y:S01]  /*3080*/  IMAD.WIDE R54, R9, 0x4, R54 ;  /* 0x0000000409367825 */ /* 0x000fe200078e0236 */
[----:B------:R-:W-:Y:S01]  /*3090*/  SHF.R.U64 R208, R207, 0x19, RZ ;  /* 0x00000019cfd07819 */ /* 0x000fe200000012ff */
[----:B------:R3:W-:Y:S02]  /*30a0*/  LDGSTS.E [R211+0x10004], desc[UR16][R24.64], P1 ;  /* 0x1000400018d37fae */ /* 0x0007e40008921850 */
[----:B------:R-:W-:-:S02]  /*30b0*/  IMAD.WIDE R56, R9, 0x4, R56 ;  /* 0x0000000409387825 */ /* 0x000fc400078e0238 */
[----:B------:R4:W-:Y:S01]  /*30c0*/  LDGSTS.E [R211+0x18004], desc[UR16][R26.64], P1 ;  /* 0x180040001ad37fae */ /* 0x0009e20008921850 */
[----:B------:R-:W-:Y:S01]  /*30d0*/  LOP3.LUT P1, RZ, R208, 0x1, RZ, 0xc0, !PT ;  /* 0x00000001d0ff7812 */ /* 0x000fe2000782c0ff */
[----:B------:R-:W-:Y:S01]  /*30e0*/  IMAD.WIDE R58, R9, 0x4, R58 ;  /* 0x00000004093a7825 */ /* 0x000fe200078e023a */
[C---:B-1----:R-:W-:Y:S01]  /*30f0*/  SHF.R.U64 R198, R207.reuse, 0x18, RZ ;  /* 0x00000018cfc67819 */ /* 0x042fe200000012ff */
[----:B------:R1:W-:Y:S01]  /*3100*/  LDGSTS.E [R211+0x10008], desc[UR16][R28.64], P0 ;  /* 0x100080001cd37fae */ /* 0x0003e20008121850 */
[----:B--2---:R-:W-:Y:S01]  /*3110*/  SHF.R.U64 R22, R207, 0x17, RZ ;  /* 0x00000017cf167819 */ /* 0x004fe200000012ff */
[----:B------:R-:W-:Y:S01]  /*3120*/  IMAD.WIDE R60, R9, 0x4, R60 ;  /* 0x00000004093c7825 */ /* 0x000fe200078e023c */
[----:B------:R-:W-:Y:S01]  /*3130*/  SHF.R.U64 R23, R207, 0x6, RZ ;  /* 0x00000006cf177819 */ /* 0x000fe200000012ff */
[----:B------:R2:W-:Y:S01]  /*3140*/  LDGSTS.E [R211+0x18008], desc[UR16][R30.64], P0 ;  /* 0x180080001ed37fae */ /* 0x0005e20008121850 */
[----:B------:R-:W-:Y:S01]  /*3150*/  LOP3.LUT P0, RZ, R198, 0x1, RZ, 0xc0, !PT ;  /* 0x00000001c6ff7812 */ /* 0x000fe2000780c0ff */
[C---:B------:R-:W-:Y:S01]  /*3160*/  IMAD.WIDE R62, R9.reuse, 0x4, R62 ;  /* 0x00000004093e7825 */ /* 0x040fe200078e023e */
[----:B---3--:R-:W-:Y:S01]  /*3170*/  CS2R R24, SRZ ;  /* 0x0000000000187805 */ /* 0x008fe2000001ff00 */
[----:B------:R3:W-:Y:S01]  /*3180*/  LDGSTS.E [R211+0x1000c], desc[UR16][R32.64], P5 ;  /* 0x1000c00020d37fae */ /* 0x0007e2000a921850 */
[----:B----4-:R-:W-:Y:S01]  /*3190*/  CS2R R26, SRZ ;  /* 0x00000000001a7805 */ /* 0x010fe2000001ff00 */
[----:B------:R-:W-:-:S02]  /*31a0*/  IMAD.WIDE R64, R9, 0x4, R64 ;  /* 0x0000000409407825 */ /* 0x000fc400078e0240 */
[----:B------:R4:W-:Y:S01]  /*31b0*/  LDGSTS.E [R211+0x1800c], desc[UR16][R34.64], P5 ;  /* 0x1800c00022d37fae */ /* 0x0009e2000a921850 */
[----:B------:R-:W-:Y:S01]  /*31c0*/  LOP3.LUT P5, RZ, R22, 0x1, RZ, 0xc0, !PT ;  /* 0x0000000116ff7812 */ /* 0x000fe200078ac0ff */
[----:B------:R-:W-:Y:S01]  /*31d0*/  IMAD.WIDE R66, R9, 0x4, R66 ;  /* 0x0000000409427825 */ /* 0x000fe200078e0242 */
[----:B------:R-:W-:Y:S01]  /*31e0*/  SHF.R.U64 R22, R207, 0x16, RZ ;  /* 0x00000016cf167819 */ /* 0x000fe200000012ff */
[----:B------:R5:W-:Y:S01]  /*31f0*/  LDGSTS.E [R160+0x10000], desc[UR16][R36.64], P4 ;  /* 0x1000000024a07fae */ /* 0x000be2000a121850 */
[----:B-1----:R-:W-:Y:S01]  /*3200*/  CS2R R28, SRZ ;  /* 0x00000000001c7805 */ /* 0x002fe2000001ff00 */
[C---:B------:R-:W-:Y:S01]  /*3210*/  IMAD.WIDE R68, R9.reuse, 0x4, R68 ;  /* 0x0000000409447825 */ /* 0x040fe200078e0244 */
[----:B--2---:R-:W-:Y:S01]  /*3220*/  CS2R R30, SRZ ;  /* 0x00000000001e7805 */ /* 0x004fe2000001ff00 */
[----:B------:R1:W-:Y:S01]  /*3230*/  LDGSTS.E [R160+0x18000], desc[UR16][R38.64], P4 ;  /* 0x1800000026a07fae */ /* 0x0003e2000a121850 */
[----:B------:R-:W-:Y:S01]  /*3240*/  LOP3.LUT P4, RZ, R22, 0x1, RZ, 0xc0, !PT ;  /* 0x0000000116ff7812 */ /* 0x000fe2000788c0ff */
[----:B------:R-:W-:Y:S01]  /*3250*/  IMAD.WIDE R70, R9, 0x4, R70 ;  /* 0x0000000409467825 */ /* 0x000fe200078e0246 */
[----:B------:R-:W-:Y:S01]  /*3260*/  SHF.R.U64 R22, R207, 0x15, RZ ;  /* 0x00000015cf167819 */ /* 0x000fe200000012ff */
[----:B------:R2:W-:Y:S01]  /*3270*/  LDGSTS.E [R160+0x10004], desc[UR16][R40.64], P3 ;  /* 0x1000400028a07fae */ /* 0x0005e20009921850 */
[----:B---3--:R-:W-:Y:S01]  /*3280*/  CS2R R32, SRZ ;  /* 0x0000000000207805 */ /* 0x008fe2000001ff00 */
[C---:B------:R-:W-:Y:S01]  /*3290*/  IMAD.WIDE R72, R9.reuse, 0x4, R72 ;  /* 0x0000000409487825 */ /* 0x040fe200078e0248 */
[----:B----4-:R-:W-:Y:S01]  /*32a0*/  CS2R R34, SRZ ;  /* 0x0000000000227805 */ /* 0x010fe2000001ff00 */
[----:B------:R3:W-:Y:S01]  /*32b0*/  LDGSTS.E [R160+0x18004], desc[UR16][R42.64], P3 ;  /* 0x180040002aa07fae */ /* 0x0007e20009921850 */
[----:B------:R-:W-:Y:S01]  /*32c0*/  LOP3.LUT P3, RZ, R22, 0x1, RZ, 0xc0, !PT ;  /* 0x0000000116ff7812 */ /* 0x000fe2000786c0ff */
[----:B------:R-:W-:Y:S01]  /*32d0*/  IMAD.WIDE R74, R9, 0x4, R74 ;  /* 0x00000004094a7825 */ /* 0x000fe200078e024a */
[----:B------:R-:W-:Y:S01]  /*32e0*/  SHF.R.U64 R22, R207, 0x14, RZ ;  /* 0x00000014cf167819 */ /* 0x000fe200000012ff */
[----:B------:R4:W-:Y:S01]  /*32f0*/  LDGSTS.E [R160+0x10008], desc[UR16][R44.64], P1 ;  /* 0x100080002ca07fae */ /* 0x0009e20008921850 */
[----:B-----5:R-:W-:Y:S01]  /*3300*/  CS2R R36, SRZ ;  /* 0x0000000000247805 */ /* 0x020fe2000001ff00 */
[C---:B------:R-:W-:Y:S01]  /*3310*/  IMAD.WIDE R76, R9.reuse, 0x4, R76 ;  /* 0x00000004094c7825 */ /* 0x040fe200078e024c */
[----:B-1----:R-:W-:Y:S01]  /*3320*/  CS2R R38, SRZ ;  /* 0x0000000000267805 */ /* 0x002fe2000001ff00 */
[----:B------:R1:W-:Y:S01]  /*3330*/  LDGSTS.E [R160+0x18008], desc[UR16][R46.64], P1 ;  /* 0x180080002ea07fae */ /* 0x0003e20008921850 */
[----:B------:R-:W-:Y:S01]  /*3340*/  LOP3.LUT P1, RZ, R22, 0x1, RZ, 0xc0, !PT ;  /* 0x0000000116ff7812 */ /* 0x000fe2000782c0ff */
[----:B------:R-:W-:Y:S01]  /*3350*/  IMAD.WIDE R78, R9, 0x4, R78 ;  /* 0x00000004094e7825 */ /* 0x000fe200078e024e */
[----:B------:R-:W-:Y:S01]  /*3360*/  SHF.R.U64 R22, R207, 0x13, RZ ;  /* 0x00000013cf167819 */ /* 0x000fe200000012ff */
[----:B------:R5:W-:Y:S01]  /*3370*/  LDGSTS.E [R160+0x1000c], desc[UR16][R48.64], P0 ;  /* 0x1000c00030a07fae */ /* 0x000be20008121850 */
[----:B--2---:R-:W-:Y:S01]  /*3380*/  CS2R R40, SRZ ;  /* 0x0000000000287805 */ /* 0x004fe2000001ff00 */
[C---:B------:R-:W-:Y:S01]  /*3390*/  IMAD.WIDE R80, R9.reuse, 0x4, R80 ;  /* 0x0000000409507825 */ /* 0x040fe200078e0250 */
[----:B---3--:R-:W-:Y:S01]  /*33a0*/  CS2R R42, SRZ ;  /* 0x00000000002a7805 */ /* 0x008fe2000001ff00 */
[----:B------:R2:W-:Y:S01]  /*33b0*/  LDGSTS.E [R160+0x1800c], desc[UR16][R50.64], P0 ;  /* 0x1800c00032a07fae */ /* 0x0005e20008121850 */
[----:B------:R-:W-:Y:S01]  /*33c0*/  LOP3.LUT P0, RZ, R22, 0x1, RZ, 0xc0, !PT ;  /* 0x0000000116ff7812 */ /* 0x000fe2000780c0ff */
[----:B------:R-:W-:Y:S01]  /*33d0*/  IMAD.WIDE R82, R9, 0x4, R82 ;  /* 0x0000000409527825 */ /* 0x000fe200078e0252 */
[----:B------:R-:W-:Y:S01]  /*33e0*/  SHF.R.U64 R22, R207, 0x12, RZ ;  /* 0x00000012cf167819 */ /* 0x000fe200000012ff */
[----:B------:R3:W-:Y:S01]  /*33f0*/  LDGSTS.E [R192+0x10000], desc[UR16][R52.64], P5 ;  /* 0x1000000034c07fae */ /* 0x0007e2000a921850 */
[----:B----4-:R-:W-:Y:S01]  /*3400*/  CS2R R44, SRZ ;  /* 0x00000000002c7805 */ /* 0x010fe2000001ff00 */
[C---:B------:R-:W-:Y:S01]  /*3410*/  IMAD.WIDE R84, R9.reuse, 0x4, R84 ;  /* 0x0000000409547825 */ /* 0x040fe200078e0254 */
[----:B-1----:R-:W-:Y:S01]  /*3420*/  CS2R R46, SRZ ;  /* 0x00000000002e7805 */ /* 0x002fe2000001ff00 */
[----:B------:R1:W-:Y:S01]  /*3430*/  LDGSTS.E [R192+0x18000], desc[UR16][R54.64], P5 ;  /* 0x1800000036c07fae */ /* 0x0003e2000a921850 */
[----:B------:R-:W-:Y:S01]  /*3440*/  LOP3.LUT P5, RZ, R22, 0x1, RZ, 0xc0, !PT ;  /* 0x0000000116ff7812 */ /* 0x000fe200078ac0ff */
[----:B------:R-:W-:Y:S01]  /*3450*/  IMAD.WIDE R86, R9, 0x4, R86 ;  /* 0x0000000409567825 */ /* 0x000fe200078e0256 */
[----:B------:R-:W-:Y:S01]  /*3460*/  SHF.R.U64 R22, R207, 0x11, RZ ;  /* 0x00000011cf167819 */ /* 0x000fe200000012ff */
[----:B------:R4:W-:Y:S01]  /*3470*/  LDGSTS.E [R192+0x10004], desc[UR16][R56.64], P4 ;  /* 0x1000400038c07fae */ /* 0x0009e2000a121850 */
[----:B-----5:R-:W-:Y:S01]  /*3480*/  CS2R R48, SRZ ;  /* 0x0000000000307805 */ /* 0x020fe2000001ff00 */
        /* <DEDUP_REMOVED lines=9> */
[----:B-1----:R-:W-:Y:S01]  /*3520*/  CS2R R54, SRZ ;  /* 0x0000000000367805 */ /* 0x002fe2000001ff00 */
[----:B------:R1:W-:Y:S01]  /*3530*/  LDGSTS.E [R192+0x18008], desc[UR16][R62.64], P3 ;  /* 0x180080003ec07fae */ /* 0x0003e20009921850 */
[----:B------:R-:W-:Y:S01]  /*3540*/  LOP3.LUT P3, RZ, R22, 0x1, RZ, 0xc0, !PT ;  /* 0x0000000116ff7812 */ /* 0x000fe2000786c0ff */
[----:B------:R-:W-:Y:S01]  /*3550*/  IMAD.WIDE R94, R9, 0x4, R94 ;  /* 0x00000004095e7825 */ /* 0x000fe200078e025e */
[----:B------:R-:W-:Y:S01]  /*3560*/  SHF.R.U64 R22, R207, 0xf, RZ ;  /* 0x0000000fcf167819 */ /* 0x000fe200000012ff */
[----:B------:R3:W-:Y:S01]  /*3570*/  LDGSTS.E [R192+0x1000c], desc[UR16][R64.64], P1 ;  /* 0x1000c00040c07fae */ /* 0x0007e20008921850 */
[----:B----4-:R-:W-:Y:S01]  /*3580*/  CS2R R56, SRZ ;  /* 0x0000000000387805 */ /* 0x010fe2000001ff00 */
[C---:B------:R-:W-:Y:S01]  /*3590*/  IMAD.WIDE R96, R9.reuse, 0x4, R96 ;  /* 0x0000000409607825 */ /* 0x040fe200078e0260 */
[----:B--2---:R-:W-:Y:S01]  /*35a0*/  CS2R R58, SRZ ;  /* 0x00000000003a7805 */ /* 0x004fe2000001ff00 */
        /* <DEDUP_REMOVED lines=13> */
[----:B---3--:R-:W-:Y:S01]  /*3680*/  CS2R R64, SRZ ;  /* 0x0000000000407805 */ /* 0x008fe2000001ff00 */
[C---:B------:R-:W-:Y:S01]  /*3690*/  IMAD.WIDE R104, R9.reuse, 0x4, R104 ;  /* 0x0000000409687825 */ /* 0x040fe200078e0268 */
[----:B--2---:R-:W-:Y:S01]  /*36a0*/  CS2R R66, SRZ ;  /* 0x0000000000427805 */ /* 0x004fe2000001ff00 */
        /* <DEDUP_REMOVED lines=54> */
[----:B------:R-:W-:Y:S01]  /*3a10*/  IMAD.WIDE R132, R9, 0x4, R132 ;  /* 0x0000000409847825 */ /* 0x000fe200078e0284 */
        /* <DEDUP_REMOVED lines=20> */
[C---:B------:R-:W-:Y:S01]  /*3b60*/  SHF.R.U64 R22, R207.reuse, 0x2, RZ ;  /* 0x00000002cf167819 */ /* 0x040fe200000012ff */
[----:B------:R3:W-:Y:S01]  /*3b70*/  LDGSTS.E [R203+0x1000c], desc[UR16][R112.64], P5 ;  /* 0x1000c00070cb7fae */ /* 0x0007e2000a921850 */
[----:B------:R-:W-:Y:S01]  /*3b80*/  SHF.R.U64 R207, R207, 0x1, RZ ;  /* 0x00000001cfcf7819 */ /* 0x000fe200000012ff */
[----:B------:R-:W-:Y:S01]  /*3b90*/  IMAD.WIDE R144, R9, 0x4, R144 ;  /* 0x0000000409907825 */ /* 0x000fe200078e0290 */
[----:B----4-:R-:W-:Y:S01]  /*3ba0*/  CS2R R104, SRZ ;  /* 0x0000000000687805 */ /* 0x010fe2000001ff00 */
[----:B------:R4:W-:Y:S01]  /*3bb0*/  LDGSTS.E [R203+0x1800c], desc[UR16][R114.64], P5 ;  /* 0x1800c00072cb7fae */ /* 0x0009e2000a921850 */
[----:B------:R-:W-:Y:S01]  /*3bc0*/  LOP3.LUT P5, RZ, R23, 0x1, RZ, 0xc0, !PT ;  /* 0x0000000117ff7812 */ /* 0x000fe200078ac0ff */
[----:B------:R-:W-:Y:S01]  /*3bd0*/  IMAD.WIDE R146, R9, 0x4, R146 ;  /* 0x0000000409927825 */ /* 0x000fe200078e0292 */
[----:B--2---:R-:W-:Y:S01]  /*3be0*/  CS2R R106, SRZ ;  /* 0x00000000006a7805 */ /* 0x004fe2000001ff00 */
[----:B------:R2:W-:Y:S01]  /*3bf0*/  LDGSTS.E [R204+0x10000], desc[UR16][R116.64], P4 ;  /* 0x1000000074cc7fae */ /* 0x0005e2000a121850 */
[----:B-----5:R-:W-:Y:S01]  /*3c00*/  CS2R R108, SRZ ;  /* 0x00000000006c7805 */ /* 0x020fe2000001ff00 */
[C---:B------:R-:W-:Y:S01]  /*3c10*/  IMAD.WIDE R148, R187.reuse, 0x4, R148 ;  /* 0x00000004bb947825 */ /* 0x040fe200078e0294 */
[----:B-1----:R-:W-:Y:S01]  /*3c20*/  CS2R R110, SRZ ;  /* 0x00000000006e7805 */ /* 0x002fe2000001ff00 */
        /* <DEDUP_REMOVED lines=9> */
[C---:B------:R-:W-:Y:S01]  /*3cc0*/  IMAD.WIDE R154, R187.reuse, 0x4, R154 ;  /* 0x00000004bb9a7825 */ /* 0x040fe200078e029a */
[----:B--2---:R-:W-:Y:S01]  /*3cd0*/  CS2R R116, SRZ ;  /* 0x0000000000747805 */ /* 0x004fe2000001ff00 */
[----:B------:R2:W-:Y:S01]  /*3ce0*/  LDGSTS.E [R204+0x10008], desc[UR16][R124.64], P1 ;  /* 0x100080007ccc7fae */ /* 0x0005e20008921850 */
[----:B-1----:R-:W-:Y:S01]  /*3cf0*/  CS2R R118, SRZ ;  /* 0x0000000000767805 */ /* 0x002fe2000001ff00 */
[C---:B------:R-:W-:Y:S02]  /*3d00*/  IMAD.WIDE R156, R187.reuse, 0x4, R156 ;  /* 0x00000004bb9c7825 */ /* 0x040fe400078e029c */
[----:B------:R1:W-:Y:S01]  /*3d10*/  LDGSTS.E [R204+0x18008], desc[UR16][R126.64], P1 ;  /* 0x180080007ecc7fae */ /* 0x0003e20008921850 */
[----:B---3--:R-:W-:Y:S01]  /*3d20*/  CS2R R120, SRZ ;  /* 0x0000000000787805 */ /* 0x008fe2000001ff00 */
[----:B------:R-:W-:-:S02]  /*3d30*/  IMAD.WIDE R158, R187, 0x4, R158 ;  /* 0x00000004bb9e7825 */ /* 0x000fc400078e029e */
[----:B------:R3:W-:Y:S01]  /*3d40*/  LDGSTS.E [R204+0x1000c], desc[UR16][R128.64], P0 ;  /* 0x1000c00080cc7fae */ /* 0x0007e20008121850 */
[----:B----4-:R-:W-:Y:S01]  /*3d50*/  CS2R R122, SRZ ;  /* 0x00000000007a7805 */ /* 0x010fe2000001ff00 */
[C---:B------:R-:W-:Y:S02]  /*3d60*/  IMAD.WIDE R190, R187.reuse, 0x4, R190 ;  /* 0x00000004bbbe7825 */ /* 0x040fe400078e02be */
[----:B------:R4:W-:Y:S01]  /*3d70*/  LDGSTS.E [R204+0x1800c], desc[UR16][R130.64], P0 ;  /* 0x1800c00082cc7fae */ /* 0x0009e20008121850 */
[----:B------:R-:W-:Y:S01]  /*3d80*/  ISETP.GE.AND P0, PT, R180, 0x20, PT ;  /* 0x00000020b400780c */ /* 0x000fe20003f06270 */
[----:B------:R-:W-:Y:S01]  /*3d90*/  IMAD.WIDE R194, R187, 0x4, R194 ;  /* 0x00000004bbc27825 */ /* 0x000fe200078e02c2 */
[----:B--2---:R-:W-:Y:S01]  /*3da0*/  CS2R R124, SRZ ;  /* 0x00000000007c7805 */ /* 0x004fe2000001ff00 */
[----:B------:R2:W-:Y:S01]  /*3db0*/  LDGSTS.E [R206+0x10000], desc[UR16][R132.64], P5 ;  /* 0x1000000084ce7fae */ /* 0x0005e2000a921850 */
[----:B-1----:R-:W-:-:S03]  /*3dc0*/  CS2R R126, SRZ ;  /* 0x00000000007e7805 */ /* 0x002fc6000001ff00 */
[----:B------:R1:W-:Y:S01]  /*3dd0*/  LDGSTS.E [R206+0x18000], desc[UR16][R134.64], P5 ;  /* 0x1800000086ce7fae */ /* 0x0003e2000a921850 */
[----:B---3--:R-:W-:-:S03]  /*3de0*/  CS2R R128, SRZ ;  /* 0x0000000000807805 */ /* 0x008fc6000001ff00 */
[----:B------:R3:W-:Y:S01]  /*3df0*/  LDGSTS.E [R206+0x10004], desc[UR16][R136.64], P4 ;  /* 0x1000400088ce7fae */ /* 0x0007e2000a121850 */
[----:B----4-:R-:W-:-:S03]  /*3e00*/  CS2R R130, SRZ ;  /* 0x0000000000827805 */ /* 0x010fc6000001ff00 */
[----:B------:R4:W-:Y:S01]  /*3e10*/  LDGSTS.E [R206+0x18004], desc[UR16][R138.64], P4 ;  /* 0x180040008ace7fae */ /* 0x0009e2000a121850 */
[----:B--2---:R-:W-:-:S03]  /*3e20*/  CS2R R132, SRZ ;  /* 0x0000000000847805 */ /* 0x004fc6000001ff00 */
[----:B------:R2:W-:Y:S01]  /*3e30*/  LDGSTS.E [R206+0x10008], desc[UR16][R140.64], P3 ;  /* 0x100080008cce7fae */ /* 0x0005e20009921850 */
[----:B-1----:R-:W-:-:S03]  /*3e40*/  CS2R R134, SRZ ;  /* 0x0000000000867805 */ /* 0x002fc6000001ff00 */
[----:B------:R1:W-:Y:S01]  /*3e50*/  LDGSTS.E [R206+0x18008], desc[UR16][R142.64], P3 ;  /* 0x180080008ece7fae */ /* 0x0003e20009921850 */
[----:B---3--:R-:W-:-:S03]  /*3e60*/  CS2R R136, SRZ ;  /* 0x0000000000887805 */ /* 0x008fc6000001ff00 */
[----:B------:R3:W-:Y:S01]  /*3e70*/  LDGSTS.E [R206+0x1000c], desc[UR16][R144.64], !P6 ;  /* 0x1000c00090ce7fae */ /* 0x0007e2000f121850 */
[----:B----4-:R-:W-:-:S03]  /*3e80*/  CS2R R138, SRZ ;  /* 0x00000000008a7805 */ /* 0x010fc6000001ff00 */
[----:B------:R4:W-:Y:S01]  /*3e90*/  LDGSTS.E [R206+0x1800c], desc[UR16][R146.64], !P6 ;  /* 0x1800c00092ce7fae */ /* 0x0009e2000f121850 */
[----:B--2---:R-:W-:-:S03]  /*3ea0*/  CS2R R140, SRZ ;  /* 0x00000000008c7805 */ /* 0x004fc6000001ff00 */
[----:B------:R-:W0:Y:S01]  /*3eb0*/  LDGDEPBAR ;  /* 0x00000000000079af */ /* 0x000e220000000000 */
[----:B-1----:R-:W-:-:S03]  /*3ec0*/  CS2R R142, SRZ ;  /* 0x00000000008e7805 */ /* 0x002fc6000001ff00 */
[----:B------:R1:W-:Y:S01]  /*3ed0*/  LDGSTS.E [R21+0x32000], desc[UR16][R148.64], P2 ;  /* 0x3200000094157fae */ /* 0x0003e20009121850 */
[----:B---3--:R-:W-:-:S03]  /*3ee0*/  CS2R R144, SRZ ;  /* 0x0000000000907805 */ /* 0x008fc6000001ff00 */
[----:B------:R2:W-:Y:S01]  /*3ef0*/  LDGSTS.E [R21+0x32400], desc[UR16][R150.64], P2 ;  /* 0x3240000096157fae */ /* 0x0005e20009121850 */
[----:B----4-:R-:W-:-:S03]  /*3f00*/  CS2R R146, SRZ ;  /* 0x0000000000927805 */ /* 0x010fc6000001ff00 */
[----:B------:R3:W-:Y:S04]  /*3f10*/  LDGSTS.E [R21+0x32800], desc[UR16][R152.64], P2 ;  /* 0x3280000098157fae */ /* 0x0007e80009121850 */
[----:B------:R3:W-:Y:S01]  /*3f20*/  LDGSTS.E [R21+0x32c00], desc[UR16][R154.64], P2 ;  /* 0x32c000009a157fae */ /* 0x0007e20009121850 */
[----:B-1----:R-:W-:-:S03]  /*3f30*/  CS2R R148, SRZ ;  /* 0x0000000000947805 */ /* 0x002fc6000001ff00 */
[----:B------:R3:W-:Y:S01]  /*3f40*/  LDGSTS.E [R21+0x33000], desc[UR16][R156.64], P2 ;  /* 0x330000009c157fae */ /* 0x0007e20009121850 */
[----:B--2---:R-:W-:-:S03]  /*3f50*/  CS2R R150, SRZ ;  /* 0x0000000000967805 */ /* 0x004fc6000001ff00 */
[----:B------:R3:W-:Y:S04]  /*3f60*/  LDGSTS.E [R21+0x33400], desc[UR16][R158.64], P2 ;  /* 0x334000009e157fae */ /* 0x0007e80009121850 */
[----:B------:R3:W-:Y:S04]  /*3f70*/  LDGSTS.E [R21+0x33800], desc[UR16][R190.64], P2 ;  /* 0x33800000be157fae */ /* 0x0007e80009121850 */
[----:B------:R3:W-:Y:S04]  /*3f80*/  LDGSTS.E [R21+0x33c00], desc[UR16][R194.64], P2 ;  /* 0x33c00000c2157fae */ /* 0x0007e80009121850 */
[----:B------:R-:W0:Y:S01]  /*3f90*/  LDGDEPBAR ;  /* 0x00000000000079af */ /* 0x000e220000000000 */
[----:B------:R-:W-:Y:S05]  /*3fa0*/  @!P0 BRA `(.L_x_0) ;  /* 0x0000003400ec8947 */ /* 0x000fea0003800000 */
[----:B---3--:R-:W-:Y:S01]  /*3fb0*/  SHF.R.S32.HI R21, RZ, 0x1f, R10 ;  /* 0x0000001fff157819 */ /* 0x008fe2000001140a */
[----:B------:R-:W-:Y:S01]  /*3fc0*/  IMAD.SHL.U32 R32, R187, 0x8, RZ ;  /* 0x00000008bb207824 */ /* 0x000fe200078e00ff */
[----:B------:R-:W-:Y:S01]  /*3fd0*/  SHF.R.S32.HI R22, RZ, 0x1f, R11 ;  /* 0x0000001fff167819 */ /* 0x000fe2000001140b */
[----:B------:R-:W-:Y:S01]  /*3fe0*/  IMAD.SHL.U32 R50, R170, 0x4, RZ ;  /* 0x00000004aa327824 */ /* 0x000fe200078e00ff */
[----:B------:R-:W-:Y:S01]  /*3ff0*/  SHF.R.S32.HI R23, RZ, 0x1f, R186 ;  /* 0x0000001fff177819 */ /* 0x000fe200000114ba */
[----:B------:R-:W-:Y:S01]  /*4000*/  IMAD.SHL.U32 R49, R171, 0x4, RZ ;  /* 0x00000004ab317824 */ /* 0x000fe200078e00ff */
[----:B------:R-:W-:Y:S01]  /*4010*/  SHF.R.S32.HI R24, RZ, 0x1f, R187 ;  /* 0x0000001fff187819 */ /* 0x000fe200000114bb */
[----:B------:R-:W-:Y:S01]  /*4020*/  IMAD.SHL.U32 R45, R174, 0x4, RZ ;  /* 0x00000004ae2d7824 */ /* 0x000fe200078e00ff */
[----:B------:R-:W-:Y:S01]  /*4030*/  SHF.L.U64.HI R10, R10, 0x2, R21 ;  /* 0x000000020a0a7819 */ /* 0x000fe20000010215 */
[----:B------:R-:W-:Y:S01]  /*4040*/  IMAD.SHL.U32 R43, R175, 0x4, RZ ;  /* 0x00000004af2b7824 */ /* 0x000fe200078e00ff */
[----:B------:R-:W-:Y:S01]  /*4050*/  SHF.L.U64.HI R11, R11, 0x2, R22 ;  /* 0x000000020b0b7819 */ /* 0x000fe20000010216 */
[----:B------:R-:W-:Y:S01]  /*4060*/  IMAD.SHL.U32 R39, R178, 0x4, RZ ;  /* 0x00000004b2277824 */ /* 0x000fe200078e00ff */
[----:B------:R-:W-:Y:S01]  /*4070*/  SHF.L.U64.HI R186, R186, 0x2, R23 ;  /* 0x00000002baba7819 */ /* 0x000fe20000010217 */
[----:B------:R-:W-:Y:S01]  /*4080*/  IMAD.SHL.U32 R250, R179, 0x4, RZ ;  /* 0x00000004b3fa7824 */ /* 0x000fe200078e00ff */
[----:B------:R-:W-:Y:S01]  /*4090*/  SHF.R.S32.HI R25, RZ, 0x1f, R16 ;  /* 0x0000001fff197819 */ /* 0x000fe20000011410 */
[----:B------:R-:W-:Y:S01]  /*40a0*/  IMAD.SHL.U32 R242, R182, 0x4, RZ ;  /* 0x00000004b6f27824 */ /* 0x000fe200078e00ff */
[----:B------:R-:W-:Y:S01]  /*40b0*/  SHF.R.S32.HI R23, RZ, 0x1f, R12 ;  /* 0x0000001fff177819 */ /* 0x000fe2000001140c */
[----:B------:R-:W-:Y:S01]  /*40c0*/  IMAD.SHL.U32 R233, R184, 0x4, RZ ;  /* 0x00000004b8e97824 */ /* 0x000fe200078e00ff */
[----:B------:R-:W-:Y:S01]  /*40d0*/  SHF.R.S32.HI R21, RZ, 0x1f, R180 ;  /* 0x0000001fff157819 */ /* 0x000fe200000114b4 */
[----:B------:R-:W-:Y:S01]  /*40e0*/  IMAD.SHL.U32 R160, R187, 0x4, RZ ;  /* 0x00000004bba07824 */ /* 0x000fe200078e00ff */
[----:B------:R-:W-:-:S02]  /*40f0*/  SHF.R.U32.HI R22, RZ, 0x5, R210 ;  /* 0x00000005ff167819 */ /* 0x000fc400000116d2 */
[----:B------:R-:W-:Y:S02]  /*4100*/  CS2R R120, SRZ ;  /* 0x0000000000787805 */ /* 0x000fe4000001ff00 */
[----:B------:R-:W-:Y:S02]  /*4110*/  SHF.L.U64.HI R156, R187, 0x3, R24 ;  /* 0x00000003bb9c7819 */ /* 0x000fe40000010218 */
[----:B------:R-:W-:Y:S02]  /*4120*/  CS2R R122, SRZ ;  /* 0x00000000007a7805 */ /* 0x000fe4000001ff00 */
[----:B------:R-:W-:Y:S02]  /*4130*/  LEA R158, P0, R16, R32, 0x2 ;  /* 0x00000020109e7211 */ /* 0x000fe400078010ff */
[----:B------:R-:W-:Y:S02]  /*4140*/  CS2R R124, SRZ ;  /* 0x00000000007c7805 */ /* 0x000fe4000001ff00 */
[----:B------:R-:W-:-:S02]  /*4150*/  SHF.L.U64.HI R12, R12, 0x2, R23 ;  /* 0x000000020c0c7819 */ /* 0x000fc40000010217 */
[----:B------:R-:W-:Y:S02]  /*4160*/  CS2R R126, SRZ ;  /* 0x00000000007e7805 */ /* 0x000fe4000001ff00 */
[----:B------:R-:W-:Y:S02]  /*4170*/  LEA.HI R180, R21, R180, RZ, 0x5 ;  /* 0x000000b415b47211 */ /* 0x000fe400078f28ff */
[----:B------:R-:W-:Y:S02]  /*4180*/  CS2R R128, SRZ ;  /* 0x0000000000807805 */ /* 0x000fe4000001ff00 */
[----:B------:R-:W-:Y:S02]  /*4190*/  R2UR UR11, R22 ;  /* 0x00000000160b72ca */ /* 0x000fe400000e0000 */
[----:B------:R-:W-:Y:S02]  /*41a0*/  CS2R R130, SRZ ;  /* 0x0000000000827805 */ /* 0x000fe4000001ff00 */
[----:B------:R-:W-:-:S02]  /*41b0*/  LEA.HI.X R31, R16, R156, R25, 0x2, P0 ;  /* 0x0000009c101f7211 */ /* 0x000fc400000f1419 */
[----:B------:R-:W-:Y:S02]  /*41c0*/  CS2R R132, SRZ ;  /* 0x0000000000847805 */ /* 0x000fe4000001ff00 */
[----:B------:R-:W-:Y:S02]  /*41d0*/  SHF.R.S32.HI R22, RZ, 0x1f, R17 ;  /* 0x0000001fff167819 */ /* 0x000fe40000011411 */
[----:B------:R-:W-:Y:S02]  /*41e0*/  CS2R R134, SRZ ;  /* 0x0000000000867805 */ /* 0x000fe4000001ff00 */
[----:B------:R-:W-:Y:S02]  /*41f0*/  SHF.R.S32.HI R23, RZ, 0x1f, R18 ;  /* 0x0000001fff177819 */ /* 0x000fe40000011412 */
[----:B------:R-:W-:Y:S02]  /*4200*/  CS2R R136, SRZ ;  /* 0x0000000000887805 */ /* 0x000fe4000001ff00 */
[----:B------:R-:W-:-:S02]  /*4210*/  SHF.R.S32.HI R16, RZ, 0x1f, R19 ;  /* 0x0000001fff107819 */ /* 0x000fc40000011413 */
[----:B------:R-:W-:Y:S02]  /*4220*/  CS2R R138, SRZ ;  /* 0x00000000008a7805 */ /* 0x000fe4000001ff00 */
[----:B------:R-:W-:Y:S02]  /*4230*/  SHF.R.S32.HI R21, RZ, 0x1f, R20 ;  /* 0x0000001fff157819 */ /* 0x000fe40000011414 */
[----:B------:R-:W-:Y:S02]  /*4240*/  CS2R R140, SRZ ;  /* 0x00000000008c7805 */ /* 0x000fe4000001ff00 */
[-C--:B------:R-:W-:Y:S02]  /*4250*/  LEA R29, P0, R17, R32.reuse, 0x2 ;  /* 0x00000020111d7211 */ /* 0x080fe400078010ff */
[----:B------:R-:W-:Y:S02]  /*4260*/  CS2R R142, SRZ ;  /* 0x00000000008e7805 */ /* 0x000fe4000001ff00 */
[----:B------:R-:W-:-:S02]  /*4270*/  LEA R27, P1, R18, R32, 0x2 ;  /* 0x00000020121b7211 */ /* 0x000fc400078210ff */
[----:B------:R-:W-:Y:S02]  /*4280*/  CS2R R144, SRZ ;  /* 0x0000000000907805 */ /* 0x000fe4000001ff00 */
[-C--:B------:R-:W-:Y:S02]  /*4290*/  LEA R26, P2, R19, R32.reuse, 0x2 ;  /* 0x00000020131a7211 */ /* 0x080fe400078410ff */
[----:B------:R-:W-:Y:S02]  /*42a0*/  CS2R R146, SRZ ;  /* 0x0000000000927805 */ /* 0x000fe4000001ff00 */
[----:B------:R-:W-:Y:S02]  /*42b0*/  LEA R25, P3, R20, R32, 0x2 ;  /* 0x0000002014197211 */ /* 0x000fe400078610ff */
[----:B------:R-:W-:Y:S02]  /*42c0*/  CS2R R148, SRZ ;  /* 0x0000000000947805 */ /* 0x000fe4000001ff00 */
[----:B------:R-:W-:-:S02]  /*42d0*/  LEA.HI.X R30, R17, R156, R22, 0x2, P0 ;  /* 0x0000009c111e7211 */ /* 0x000fc400000f1416 */
[----:B------:R-:W-:Y:S02]  /*42e0*/  CS2R R150, SRZ ;  /* 0x0000000000967805 */ /* 0x000fe4000001ff00 */
[-C--:B------:R-:W-:Y:S02]  /*42f0*/  LEA.HI.X R28, R18, R156.reuse, R23, 0x2, P1 ;  /* 0x0000009c121c7211 */ /* 0x080fe400008f1417 */
[----:B------:R-:W-:Y:S02]  /*4300*/  CS2R R88, SRZ ;  /* 0x0000000000587805 */ /* 0x000fe4000001ff00 */
[-C--:B------:R-:W-:Y:S02]  /*4310*/  LEA.HI.X R152, R19, R156.reuse, R16, 0x2, P2 ;  /* 0x0000009c13987211 */ /* 0x080fe400010f1410 */
[----:B------:R-:W-:Y:S02]  /*4320*/  CS2R R90, SRZ ;  /* 0x00000000005a7805 */ /* 0x000fe4000001ff00 */
[----:B------:R-:W-:-:S02]  /*4330*/  LEA.HI.X R153, R20, R156, R21, 0x2, P3 ;  /* 0x0000009c14997211 */ /* 0x000fc400018f1415 */
[----:B------:R-:W-:Y:S02]  /*4340*/  CS2R R92, SRZ ;  /* 0x00000000005c7805 */ /* 0x000fe4000001ff00 */
[----:B------:R-:W-:Y:S02]  /*4350*/  SHF.R.S32.HI R18, RZ, 0x1f, R13 ;  /* 0x0000001fff127819 */ /* 0x000fe4000001140d */
[----:B------:R-:W-:Y:S02]  /*4360*/  CS2R R94, SRZ ;  /* 0x00000000005e7805 */ /* 0x000fe4000001ff00 */
[----:B------:R-:W-:Y:S02]  /*4370*/  SHF.R.S32.HI R17, RZ, 0x1f, R14 ;  /* 0x0000001fff117819 */ /* 0x000fe4000001140e */
[----:B------:R-:W-:Y:S02]  /*4380*/  CS2R R96, SRZ ;  /* 0x0000000000607805 */ /* 0x000fe4000001ff00 */
[----:B------:R-:W-:-:S02]  /*4390*/  LEA R21, P0, R13, R32, 0x2 ;  /* 0x000000200d157211 */ /* 0x000fc400078010ff */
[----:B------:R-:W-:Y:S02]  /*43a0*/  CS2R R98, SRZ ;  /* 0x0000000000627805 */ /* 0x000fe4000001ff00 */
[-C--:B------:R-:W-:Y:S02]  /*43b0*/  LEA R19, P1, R14, R32.reuse, 0x2 ;  /* 0x000000200e137211 */ /* 0x080fe400078210ff */
[----:B------:R-:W-:Y:S02]  /*43c0*/  CS2R R100, SRZ ;  /* 0x0000000000647805 */ /* 0x000fe4000001ff00 */
[----:B------:R-:W-:Y:S02]  /*43d0*/  SHF.R.S32.HI R16, RZ, 0x1f, R15 ;  /* 0x0000001fff107819 */ /* 0x000fe4000001140f */
[----:B------:R-:W-:Y:S02]  /*43e0*/  CS2R R102, SRZ ;  /* 0x0000000000667805 */ /* 0x000fe4000001ff00 */
[----:B------:R-:W-:-:S02]  /*43f0*/  LEA R20, P2, R15, R32, 0x2 ;  /* 0x000000200f147211 */ /* 0x000fc400078410ff */
[----:B------:R-:W-:Y:S02]  /*4400*/  CS2R R104, SRZ ;  /* 0x0000000000687805 */ /* 0x000fe4000001ff00 */
[----:B------:R-:W-:Y:S02]  /*4410*/  SHF.R.S32.HI R48, RZ, 0x1f, R169 ;  /* 0x0000001fff307819 */ /* 0x000fe400000114a9 */
[----:B------:R-:W-:Y:S02]  /*4420*/  CS2R R106, SRZ ;  /* 0x00000000006a7805 */ /* 0x000fe4000001ff00 */
[----:B------:R-:W-:Y:S02]  /*4430*/  SHF.R.S32.HI R35, RZ, 0x1f, R9 ;  /* 0x0000001fff237819 */ /* 0x000fe40000011409 */
[----:B------:R-:W-:Y:S02]  /*4440*/  CS2R R108, SRZ ;  /* 0x00000000006c7805 */ /* 0x000fe4000001ff00 */
[----:B------:R-:W-:-:S02]  /*4450*/  LEA R22, P3, R9, UR6, 0x3 ;  /* 0x0000000609167c11 */ /* 0x000fc4000f8618ff */
[----:B------:R-:W-:Y:S02]  /*4460*/  CS2R R110, SRZ ;  /* 0x00000000006e7805 */ /* 0x000fe4000001ff00 */
[----:B------:R-:W-:Y:S02]  /*4470*/  IADD3 R158, P4, R158, UR4, RZ ;  /* 0x000000049e9e7c10 */ /* 0x000fe4000ff9e0ff */
[----:B------:R-:W-:Y:S02]  /*4480*/  CS2R R112, SRZ ;  /* 0x0000000000707805 */ /* 0x000fe4000001ff00 */
[-C--:B------:R-:W-:Y:S02]  /*4490*/  LEA.HI.X R154, R13, R156.reuse, R18, 0x2, P0 ;  /* 0x0000009c0d9a7211 */ /* 0x080fe400000f1412 */
[----:B------:R-:W-:Y:S02]  /*44a0*/  CS2R R114, SRZ ;  /* 0x0000000000727805 */ /* 0x000fe4000001ff00 */
[----:B------:R-:W-:-:S02]  /*44b0*/  LEA.HI.X R155, R14, R156, R17, 0x2, P1 ;  /* 0x0000009c0e9b7211 */ /* 0x000fc400008f1411 */
[----:B------:R-:W-:Y:S02]  /*44c0*/  CS2R R116, SRZ ;  /* 0x0000000000747805 */ /* 0x000fe4000001ff00 */
[----:B------:R-:W-:Y:S02]  /*44d0*/  LEA.HI.X R156, R15, R156, R16, 0x2, P2 ;  /* 0x0000009c0f9c7211 */ /* 0x000fe400010f1410 */
[----:B------:R-:W-:Y:S02]  /*44e0*/  CS2R R118, SRZ ;  /* 0x0000000000767805 */ /* 0x000fe4000001ff00 */
[C---:B------:R-:W-:Y:S01]  /*44f0*/  SHF.L.U64.HI R48, R169.reuse, 0x2, R48 ;  /* 0x00000002a9307819 */ /* 0x040fe20000010230 */
[----:B------:R-:W-:Y:S01]  /*4500*/  IMAD.SHL.U32 R169, R169, 0x4, RZ ;  /* 0x00000004a9a97824 */ /* 0x000fe200078e00ff */
[----:B------:R-:W-:Y:S02]  /*4510*/  LEA.HI.X R157, R9, UR7, R35, 0x3, P3 ;  /* 0x00000007099d7c11 */ /* 0x000fe400098f1c23 */
[----:B------:R-:W-:-:S02]  /*4520*/  CS2R R56, SRZ ;  /* 0x0000000000387805 */ /* 0x000fc4000001ff00 */
[----:B------:R-:W-:Y:S02]  /*4530*/  IADD3 R16, P2, R26, UR4, RZ ;  /* 0x000000041a107c10 */ /* 0x000fe4000ff5e0ff */
[----:B------:R-:W-:Y:S02]  /*4540*/  CS2R R58, SRZ ;  /* 0x00000000003a7805 */ /* 0x000fe4000001ff00 */
[----:B------:R-:W-:Y:S02]  /*4550*/  IADD3 R18, P0, R21, UR4, RZ ;  /* 0x0000000415127c10 */ /* 0x000fe4000ff1e0ff */
[----:B------:R-:W-:Y:S02]  /*4560*/  CS2R R60, SRZ ;  /* 0x00000000003c7805 */ /* 0x000fe4000001ff00 */
[----:B------:R-:W-:Y:S02]  /*4570*/  IADD3 R14, P5, R29, UR4, RZ ;  /* 0x000000041d0e7c10 */ /* 0x000fe4000ffbe0ff */
[----:B------:R-:W-:-:S02]  /*4580*/  CS2R R62, SRZ ;  /* 0x00000000003e7805 */ /* 0x000fc4000001ff00 */
[----:B------:R-:W-:Y:S02]  /*4590*/  IADD3 R15, P3, R27, UR4, RZ ;  /* 0x000000041b0f7c10 */ /* 0x000fe4000ff7e0ff */
[----:B------:R-:W-:Y:S02]  /*45a0*/  CS2R R64, SRZ ;  /* 0x0000000000407805 */ /* 0x000fe4000001ff00 */
[----:B------:R-:W-:Y:S02]  /*45b0*/  IADD3.X R21, R31, UR5, RZ, P4, !PT ;  /* 0x000000051f157c10 */ /* 0x000fe4000a7fe4ff */
[----:B------:R-:W-:Y:S02]  /*45c0*/  CS2R R66, SRZ ;  /* 0x0000000000427805 */ /* 0x000fe4000001ff00 */
[----:B------:R-:W-:Y:S02]  /*45d0*/  IADD3 R19, P4, R19, UR4, RZ ;  /* 0x0000000413137c10 */ /* 0x000fe4000ff9e0ff */
[----:B------:R-:W-:-:S02]  /*45e0*/  CS2R R68, SRZ ;  /* 0x0000000000447805 */ /* 0x000fc4000001ff00 */
[----:B------:R-:W-:Y:S02]  /*45f0*/  IADD3.X R152, R152, UR5, RZ, P2, !PT ;  /* 0x0000000598987c10 */ /* 0x000fe400097fe4ff */
[----:B------:R-:W-:Y:S02]  /*4600*/  CS2R R70, SRZ ;  /* 0x0000000000467805 */ /* 0x000fe4000001ff00 */
[----:B------:R-:W-:Y:S02]  /*4610*/  IADD3.X R23, R30, UR5, RZ, P5, !PT ;  /* 0x000000051e177c10 */ /* 0x000fe4000affe4ff */
[----:B------:R-:W-:Y:S02]  /*4620*/  CS2R R72, SRZ ;  /* 0x0000000000487805 */ /* 0x000fe4000001ff00 */
[----:B------:R-:W-:Y:S02]  /*4630*/  IADD3.X R13, R28, UR5, RZ, P3, !PT ;  /* 0x000000051c0d7c10 */ /* 0x000fe40009ffe4ff */
[----:B------:R-:W-:-:S02]  /*4640*/  CS2R R74, SRZ ;  /* 0x00000000004a7805 */ /* 0x000fc4000001ff00 */
[----:B------:R-:W-:Y:S02]  /*4650*/  IADD3 R191, P2, R169, R7, RZ ;  /* 0x00000007a9bf7210 */ /* 0x000fe40007f5e0ff */
[----:B------:R-:W-:Y:S02]  /*4660*/  CS2R R76, SRZ ;  /* 0x00000000004c7805 */ /* 0x000fe4000001ff00 */
[----:B------:R-:W-:Y:S02]  /*4670*/  IADD3 R20, P5, R20, UR4, RZ ;  /* 0x0000000414147c10 */ /* 0x000fe4000ffbe0ff */
[----:B------:R-:W-:Y:S02]  /*4680*/  CS2R R78, SRZ ;  /* 0x00000000004e7805 */ /* 0x000fe4000001ff00 */
[----:B------:R-:W-:Y:S01]  /*4690*/  IADD3.X R155, R155, UR5, RZ, P4, !PT ;  /* 0x000000059b9b7c10 */ /* 0x000fe2000a7fe4ff */
[----:B------:R1:W-:Y:S01]  /*46a0*/  STL [R1+0x9c], R191 ;  /* 0x00009cbf01007387 */ /* 0x0003e20000100800 */
[----:B------:R-:W-:-:S02]  /*46b0*/  IADD3 R190, P3, R6, R169, RZ ;  /* 0x000000a906be7210 */ /* 0x000fc40007f7e0ff */
[----:B------:R-:W-:Y:S02]  /*46c0*/  CS2R R80, SRZ ;  /* 0x0000000000507805 */ /* 0x000fe4000001ff00 */
[----:B------:R-:W-:Y:S02]  /*46d0*/  IADD3 R169, P4, R50, R7, RZ ;  /* 0x0000000732a97210 */ /* 0x000fe40007f9e0ff */
[----:B------:R-:W-:Y:S02]  /*46e0*/  CS2R R82, SRZ ;  /* 0x0000000000527805 */ /* 0x000fe4000001ff00 */
[----:B------:R-:W-:Y:S01]  /*46f0*/  IADD3.X R156, R156, UR5, RZ, P5, !PT ;  /* 0x000000059c9c7c10 */ /* 0x000fe2000affe4ff */
[----:B------:R2:W-:Y:S01]  /*4700*/  STL [R1+0x94], R190 ;  /* 0x000094be01007387 */ /* 0x0005e20000100800 */
[----:B------:R-:W-:Y:S02]  /*4710*/  SHF.R.S32.HI R47, RZ, 0x1f, R170 ;  /* 0x0000001fff2f7819 */ /* 0x000fe400000114aa */
[----:B------:R-:W-:-:S02]  /*4720*/  CS2R R84, SRZ ;  /* 0x0000000000547805 */ /* 0x000fc4000001ff00 */
[----:B------:R-:W-:Y:S01]  /*4730*/  IADD3 R17, P1, R25, UR4, RZ ;  /* 0x0000000419117c10 */ /* 0x000fe2000ff3e0ff */
[----:B------:R3:W-:Y:S01]  /*4740*/  STL [R1+0x8c], R169 ;  /* 0x00008ca901007387 */ /* 0x0007e20000100800 */
[----:B-1----:R-:W-:Y:S02]  /*4750*/  IADD3 R191, P5, R50, R6, RZ ;  /* 0x0000000632bf7210 */ /* 0x002fe40007fbe0ff */
[----:B------:R-:W-:Y:S02]  /*4760*/  CS2R R86, SRZ ;  /* 0x0000000000567805 */ /* 0x000fe4000001ff00 */
[----:B------:R-:W-:Y:S02]  /*4770*/  SHF.R.S32.HI R25, RZ, 0x1f, R172 ;  /* 0x0000001fff197819 */ /* 0x000fe400000114ac */
[----:B------:R-:W-:Y:S02]  /*4780*/  CS2R R28, SRZ ;  /* 0x00000000001c7805 */ /* 0x000fe4000001ff00 */
[----:B------:R-:W-:Y:S01]  /*4790*/  SHF.L.U64.HI R47, R170, 0x2, R47 ;  /* 0x00000002aa2f7819 */ /* 0x000fe2000001022f */
[----:B--2---:R-:W-:Y:S01]  /*47a0*/  IMAD.X R190, R48, 0x1, R11, P2 ;  /* 0x0000000130be7824 */ /* 0x004fe200010e060b */
[----:B------:R1:W-:Y:S01]  /*47b0*/  STL [R1+0x84], R191 ;  /* 0x000084bf01007387 */ /* 0x0003e20000100800 */
[C---:B------:R-:W-:Y:S01]  /*47c0*/  SHF.L.U64.HI R44, R172.reuse, 0x2, R25 ;  /* 0x00000002ac2c7819 */ /* 0x040fe20000010219 */
[----:B------:R-:W-:Y:S01]  /*47d0*/  IMAD.SHL.U32 R172, R172, 0x4, RZ ;  /* 0x00000004acac7824 */ /* 0x000fe200078e00ff */
[----:B---3--:R-:W-:Y:S01]  /*47e0*/  IADD3 R169, P2, R49, R7, RZ ;  /* 0x0000000731a97210 */ /* 0x008fe20007f5e0ff */
[----:B------:R2:W-:Y:S01]  /*47f0*/  STL [R1+0x98], R190 ;  /* 0x000098be01007387 */ /* 0x0005e20000100800 */
[----:B------:R-:W-:-:S02]  /*4800*/  SHF.R.S32.HI R46, RZ, 0x1f, R171 ;  /* 0x0000001fff2e7819 */ /* 0x000fc400000114ab */
[----:B------:R-:W-:Y:S02]  /*4810*/  CS2R R30, SRZ ;  /* 0x00000000001e7805 */ /* 0x000fe4000001ff00 */
[----:B------:R-:W-:Y:S01]  /*4820*/  SHF.R.S32.HI R42, RZ, 0x1f, R173 ;  /* 0x0000001fff2a7819 */ /* 0x000fe200000114ad */
[----:B------:R3:W-:Y:S01]  /*4830*/  STL [R1+0x7c], R169 ;  /* 0x00007ca901007387 */ /* 0x0007e20000100800 */
[----:B------:R-:W-:Y:S01]  /*4840*/  SHF.L.U64.HI R46, R171, 0x2, R46 ;  /* 0x00000002ab2e7819 */ /* 0x000fe2000001022e */
[----:B-1----:R-:W-:Y:S01]  /*4850*/  IMAD.X R191, R10, 0x1, R48, P3 ;  /* 0x000000010abf7824 */ /* 0x002fe200018e0630 */
[C---:B------:R-:W-:Y:S01]  /*4860*/  SHF.L.U64.HI R42, R173.reuse, 0x2, R42 ;  /* 0x00000002ad2a7819 */ /* 0x040fe2000001022a */
[----:B------:R-:W-:Y:S01]  /*4870*/  IMAD.SHL.U32 R173, R173, 0x4, RZ ;  /* 0x00000004adad7824 */ /* 0x000fe200078e00ff */
[----:B------:R-:W-:Y:S01]  /*4880*/  SHF.R.S32.HI R41, RZ, 0x1f, R174 ;  /* 0x0000001fff297819 */ /* 0x000fe200000114ae */
[----:B------:R-:W-:Y:S01]  /*4890*/  IMAD.SHL.U32 R171, R162, 0x4, RZ ;  /* 0x00000004a2ab7824 */ /* 0x000fe200078e00ff */
[----:B--2---:R-:W-:Y:S01]  /*48a0*/  IADD3 R190, P3, R49, R6, RZ ;  /* 0x0000000631be7210 */ /* 0x004fe20007f7e0ff */
[----:B------:R1:W-:Y:S01]  /*48b0*/  STL [R1+0x90], R191 ;  /* 0x000090bf01007387 */ /* 0x0003e20000100800 */
[----:B------:R-:W-:Y:S01]  /*48c0*/  SHF.R.S32.HI R25, RZ, 0x1f, R176 ;  /* 0x0000001fff197819 */ /* 0x000fe200000114b0 */
[----:B---3--:R-:W-:Y:S01]  /*48d0*/  IMAD.X R169, R47, 0x1, R11, P4 ;  /* 0x000000012fa97824 */ /* 0x008fe200020e060b */
[----:B------:R-:W-:Y:S01]  /*48e0*/  SHF.L.U64.HI R41, R174, 0x2, R41 ;  /* 0x00000002ae297819 */ /* 0x000fe20000010229 */
[----:B------:R2:W-:Y:S01]  /*48f0*/  STL [R1+0x74], R190 ;  /* 0x000074be01007387 */ /* 0x0005e20000100800 */
[C---:B------:R-:W-:Y:S01]  /*4900*/  SHF.L.U64.HI R38, R176.reuse, 0x2, R25 ;  /* 0x00000002b0267819 */ /* 0x040fe20000010219 */
[----:B------:R-:W-:Y:S01]  /*4910*/  IMAD.SHL.U32 R176, R176, 0x4, RZ ;  /* 0x00000004b0b07824 */ /* 0x000fe200078e00ff */
[----:B------:R-:W-:Y:S01]  /*4920*/  SHF.L.U64.HI R159, R187, 0x2, R24 ;  /* 0x00000002bb9f7819 */ /* 0x000fe20000010218 */
[----:B------:R3:W-:Y:S01]  /*4930*/  STL [R1+0x88], R169 ;  /* 0x000088a901007387 */ /* 0x0007e20000100800 */
[----:B------:R-:W-:Y:S01]  /*4940*/  SHF.R.S32.HI R40, RZ, 0x1f, R175 ;  /* 0x0000001fff287819 */ /* 0x000fe200000114af */
[----:B------:R-:W-:Y:S01]  /*4950*/  IMAD.MOV.U32 R187, RZ, RZ, RZ ;  /* 0x000000ffffbb7224 */ /* 0x000fe200078e00ff */
[----:B-1----:R-:W-:-:S02]  /*4960*/  IADD3 R191, P4, R172, R7, RZ ;  /* 0x00000007acbf7210 */ /* 0x002fc40007f9e0ff */
[----:B------:R-:W-:Y:S02]  /*4970*/  CS2R R32, SRZ ;  /* 0x0000000000207805 */ /* 0x000fe4000001ff00 */
[----:B------:R-:W-:Y:S01]  /*4980*/  SHF.R.S32.HI R24, RZ, 0x1f, R177 ;  /* 0x0000001fff187819 */ /* 0x000fe200000114b1 */
[----:B--2---:R-:W-:Y:S01]  /*4990*/  IMAD.X R190, R47, 0x1, R10, P5 ;  /* 0x000000012fbe7824 */ /* 0x004fe200028e060a */
[----:B------:R-:W-:Y:S01]  /*49a0*/  SHF.L.U64.HI R40, R175, 0x2, R40 ;  /* 0x00000002af287819 */ /* 0x000fe20000010228 */
[----:B------:R-:W-:Y:S01]  /*49b0*/  STL [R1+0x6c], R191 ;  /* 0x00006cbf01007387 */ /* 0x000fe20000100800 */
[C---:B------:R-:W-:Y:S01]  /*49c0*/  SHF.L.U64.HI R37, R177.reuse, 0x2, R24 ;  /* 0x00000002b1257819 */ /* 0x040fe20000010218 */
[----:B------:R-:W-:Y:S01]  /*49d0*/  IMAD.SHL.U32 R177, R177, 0x4, RZ ;  /* 0x00000004b1b17824 */ /* 0x000fe200078e00ff */
[----:B---3--:R-:W-:Y:S01]  /*49e0*/  IADD3 R169, P5, R172, R6, RZ ;  /* 0x00000006aca97210 */ /* 0x008fe20007fbe0ff */
[----:B------:R-:W-:Y:S01]  /*49f0*/  IMAD.X R172, R46, 0x1, R11, P2 ;  /* 0x000000012eac7824 */ /* 0x000fe200010e060b */
[----:B------:R1:W-:Y:S01]  /*4a00*/  STL [R1+0x80], R190 ;  /* 0x000080be01007387 */ /* 0x0003e20000100800 */
[----:B------:R-:W-:Y:S01]  /*4a10*/  SHF.R.S32.HI R25, RZ, 0x1f, R178 ;  /* 0x0000001fff197819 */ /* 0x000fe200000114b2 */
[----:B------:R-:W-:Y:S01]  /*4a20*/  IMAD.SHL.U32 R175, R161, 0x4, RZ ;  /* 0x00000004a1af7824 */ /* 0x000fe200078e00ff */
[----:B------:R-:W-:Y:S01]  /*4a30*/  SHF.R.S32.HI R24, RZ, 0x1f, R181 ;  /* 0x0000001fff187819 */ /* 0x000fe200000114b5 */
[----:B------:R2:W-:Y:S01]  /*4a40*/  STL [R1+0x64], R169 ;  /* 0x000064a901007387 */ /* 0x0005e20000100800 */
[----:B------:R-:W-:-:S02]  /*4a50*/  SHF.L.U64.HI R36, R178, 0x2, R25 ;  /* 0x00000002b2247819 */ /* 0x000fc40000010219 */
[----:B------:R-:W-:Y:S02]  /*4a60*/  CS2R R48, SRZ ;  /* 0x0000000000307805 */ /* 0x000fe4000001ff00 */
[C---:B------:R-:W-:Y:S01]  /*4a70*/  SHF.L.U64.HI R245, R181.reuse, 0x2, R24 ;  /* 0x00000002b5f57819 */ /* 0x040fe20000010218 */
[----:B------:R3:W-:Y:S01]  /*4a80*/  STL [R1+0x78], R172 ;  /* 0x000078ac01007387 */ /* 0x0007e20000100800 */
[----:B------:R-:W-:Y:S01]  /*4a90*/  IMAD.SHL.U32 R181, R181, 0x4, RZ ;  /* 0x00000004b5b57824 */ /* 0x000fe200078e00ff */
[----:B-1----:R-:W-:Y:S02]  /*4aa0*/  IADD3 R190, P2, R173, R7, RZ ;  /* 0x00000007adbe7210 */ /* 0x002fe40007f5e0ff */
[----:B------:R-:W-:Y:S02]  /*4ab0*/  CS2R R50, SRZ ;  /* 0x0000000000327805 */ /* 0x000fe4000001ff00 */
[----:B------:R-:W-:Y:S02]  /*4ac0*/  SHF.R.S32.HI R26, RZ, 0x1f, R179 ;  /* 0x0000001fff1a7819 */ /* 0x000fe400000114b3 */
[----:B------:R-:W-:Y:S01]  /*4ad0*/  CS2R R52, SRZ ;  /* 0x0000000000347805 */ /* 0x000fe2000001ff00 */
[----:B--2---:R-:W-:Y:S01]  /*4ae0*/  IMAD.X R169, R46, 0x1, R10, P3 ;  /* 0x000000012ea97824 */ /* 0x004fe200018e060a */
[----:B------:R-:W-:Y:S01]  /*4af0*/  STL [R1+0x5c], R190 ;  /* 0x00005cbe01007387 */ /* 0x000fe20000100800 */
[----:B------:R-:W-:-:S02]  /*4b00*/  SHF.R.S32.HI R236, RZ, 0x1f, R183 ;  /* 0x0000001fffec7819 */ /* 0x000fc400000114b7 */
[----:B------:R-:W-:Y:S02]  /*4b10*/  CS2R R46, SRZ ;  /* 0x00000000002e7805 */ /* 0x000fe4000001ff00 */
[----:B---3--:R-:W-:Y:S01]  /*4b20*/  IADD3 R172, P3, R173, R6, RZ ;  /* 0x00000006adac7210 */ /* 0x008fe20007f7e0ff */
[----:B------:R-:W-:Y:S01]  /*4b30*/  IMAD.X R173, R44, 0x1, R11, P4 ;  /* 0x000000012cad7824 */ /* 0x000fe200020e060b */
[----:B------:R1:W-:Y:S01]  /*4b40*/  STL [R1+0x70], R169 ;  /* 0x000070a901007387 */ /* 0x0003e20000100800 */
[----:B------:R-:W-:Y:S01]  /*4b50*/  SHF.L.U64.HI R249, R179, 0x2, R26 ;  /* 0x00000002b3f97819 */ /* 0x000fe2000001021a */
[----:B------:R-:W-:Y:S01]  /*4b60*/  IMAD.SHL.U32 R179, R202, 0x4, RZ ;  /* 0x00000004cab37824 */ /* 0x000fe200078e00ff */
[C---:B------:R-:W-:Y:S01]  /*4b70*/  SHF.L.U64.HI R236, R183.reuse, 0x2, R236 ;  /* 0x00000002b7ec7819 */ /* 0x040fe200000102ec */
[----:B------:R2:W-:Y:S01]  /*4b80*/  STL [R1+0x54], R172 ;  /* 0x000054ac01007387 */ /* 0x0005e20000100800 */
[----:B------:R-:W-:Y:S01]  /*4b90*/  IMAD.SHL.U32 R183, R183, 0x4, RZ ;  /* 0x00000004b7b77824 */ /* 0x000fe200078e00ff */
[----:B------:R-:W-:-:S02]  /*4ba0*/  SHF.R.S32.HI R241, RZ, 0x1f, R182 ;  /* 0x0000001ffff17819 */ /* 0x000fc400000114b6 */
[----:B------:R-:W-:Y:S01]  /*4bb0*/  CS2R R54, SRZ ;  /* 0x0000000000367805 */ /* 0x000fe2000001ff00 */
[----:B------:R3:W-:Y:S01]  /*4bc0*/  STL [R1+0x68], R173 ;  /* 0x000068ad01007387 */ /* 0x0007e20000100800 */
[----:B------:R-:W-:Y:S01]  /*4bd0*/  SHF.R.S32.HI R228, RZ, 0x1f, R185 ;  /* 0x0000001fffe47819 */ /* 0x000fe200000114b9 */
[----:B------:R-:W-:Y:S01]  /*4be0*/  UMOV UR10, 0x1 ;  /* 0x00000001000a7882 */ /* 0x000fe20000000000 */
[----:B-1----:R-:W-:Y:S01]  /*4bf0*/  IADD3 R169, P4, R45, R7, RZ ;  /* 0x000000072da97210 */ /* 0x002fe20007f9e0ff */
[----:B------:R-:W-:Y:S01]  /*4c00*/  UMOV UR9, 0xffffffff ;  /* 0xffffffff00097882 */ /* 0x000fe20000000000 */
[----:B------:R-:W-:Y:S01]  /*4c10*/  SHF.R.S32.HI R25, RZ, 0x1f, R184 ;  /* 0x0000001fff197819 */ /* 0x000fe200000114b8 */
[----:B--2---:R-:W-:Y:S01]  /*4c20*/  IMAD.X R172, R44, 0x1, R10, P5 ;  /* 0x000000012cac7824 */ /* 0x004fe200028e060a */
[----:B------:R-:W-:Y:S01]  /*4c30*/  SHF.L.U64.HI R241, R182, 0x2, R241 ;  /* 0x00000002b6f17819 */ /* 0x000fe200000102f1 */
[----:B------:R1:W-:Y:S01]  /*4c40*/  STL [R1+0x4c], R169 ;  /* 0x00004ca901007387 */ /* 0x0003e20000100800 */
[C---:B------:R-:W-:Y:S01]  /*4c50*/  SHF.L.U64.HI R228, R185.reuse, 0x2, R228 ;  /* 0x00000002b9e47819 */ /* 0x040fe200000102e4 */
[----:B------:R-:W-:Y:S01]  /*4c60*/  IMAD.SHL.U32 R185, R185, 0x4, RZ ;  /* 0x00000004b9b97824 */ /* 0x000fe200078e00ff */
[----:B---3--:R-:W-:Y:S01]  /*4c70*/  IADD3 R173, P5, R45, R6, RZ ;  /* 0x000000062dad7210 */ /* 0x008fe20007fbe0ff */
[----:B------:R2:W-:Y:S01]  /*4c80*/  STL [R1+0x60], R172 ;  /* 0x000060ac01007387 */ /* 0x0005e20000100800 */
[----:B------:R-:W-:-:S02]  /*4c90*/  SHF.L.U64.HI R232, R184, 0x2, R25 ;  /* 0x00000002b8e87819 */ /* 0x000fc40000010219 */
[----:B------:R-:W-:Y:S02]  /*4ca0*/  CS2R R44, SRZ ;  /* 0x00000000002c7805 */ /* 0x000fe4000001ff00 */
[----:B------:R-:W-:Y:S01]  /*4cb0*/  SHF.R.S32.HI R25, RZ, 0x1f, R168 ;  /* 0x0000001fff197819 */ /* 0x000fe200000114a8 */
[----:B------:R3:W-:Y:S01]  /*4cc0*/  STL [R1+0x44], R173 ;  /* 0x000044ad01007387 */ /* 0x0007e20000100800 */
[----:B------:R-:W-:Y:S01]  /*4cd0*/  SHF.R.S32.HI R27, RZ, 0x1f, R166 ;  /* 0x0000001fff1b7819 */ /* 0x000fe200000114a6 */
[----:B-1----:R-:W-:Y:S01]  /*4ce0*/  IMAD.X R169, R42, 0x1, R11, P2 ;  /* 0x000000012aa97824 */ /* 0x002fe200010e060b */
[C---:B------:R-:W-:Y:S01]  /*4cf0*/  SHF.L.U64.HI R224, R168.reuse, 0x2, R25 ;  /* 0x00000002a8e07819 */ /* 0x040fe20000010219 */
[----:B------:R-:W-:Y:S01]  /*4d00*/  IMAD.SHL.U32 R168, R168, 0x4, RZ ;  /* 0x00000004a8a87824 */ /* 0x000fe200078e00ff */
[C---:B------:R-:W-:Y:S01]  /*4d10*/  SHF.L.U64.HI R220, R166.reuse, 0x2, R27 ;  /* 0x00000002a6dc7819 */ /* 0x040fe2000001021b */
[----:B------:R-:W-:Y:S01]  /*4d20*/  IMAD.SHL.U32 R166, R166, 0x4, RZ ;  /* 0x00000004a6a67824 */ /* 0x000fe200078e00ff */
[----:B--2---:R-:W-:Y:S01]  /*4d30*/  IADD3 R172, P2, R43, R7, RZ ;  /* 0x000000072bac7210 */ /* 0x004fe20007f5e0ff */
[----:B------:R1:W-:Y:S01]  /*4d40*/  STL [R1+0x58], R169 ;  /* 0x000058a901007387 */ /* 0x0003e20000100800 */
[----:B------:R-:W-:Y:S01]  /*4d50*/  SHF.R.S32.HI R25, RZ, 0x1f, R164 ;  /* 0x0000001fff197819 */ /* 0x000fe200000114a4 */
[----:B---3--:R-:W-:Y:S01]  /*4d60*/  IMAD.X R173, R42, 0x1, R10, P3 ;  /* 0x000000012aad7824 */ /* 0x008fe200018e060a */
[----:B------:R-:W-:Y:S01]  /*4d70*/  SHF.R.S32.HI R212, RZ, 0x1f, R213 ;  /* 0x0000001fffd47819 */ /* 0x000fe200000114d5 */
[----:B------:R2:W-:Y:S01]  /*4d80*/  STL [R1+0x3c], R172 ;  /* 0x00003cac01007387 */ /* 0x0005e20000100800 */
[C---:B------:R-:W-:Y:S01]  /*4d90*/  SHF.L.U64.HI R216, R164.reuse, 0x2, R25 ;  /* 0x00000002a4d87819 */ /* 0x040fe20000010219 */
[----:B------:R-:W-:Y:S01]  /*4da0*/  IMAD.SHL.U32 R164, R164, 0x4, RZ ;  /* 0x00000004a4a47824 */ /* 0x000fe200078e00ff */
[C---:B------:R-:W-:Y:S01]  /*4db0*/  SHF.L.U64.HI R212, R213.reuse, 0x2, R212 ;  /* 0x00000002d5d47819 */ /* 0x040fe200000102d4 */
[----:B------:R3:W-:Y:S01]  /*4dc0*/  STL [R1+0x50], R173 ;  /* 0x000050ad01007387 */ /* 0x0007e20000100800 */
[----:B------:R-:W-:Y:S01]  /*4dd0*/  IMAD.SHL.U32 R213, R213, 0x4, RZ ;  /* 0x00000004d5d57824 */ /* 0x000fe200078e00ff */
[----:B-1----:R-:W-:-:S02]  /*4de0*/  IADD3 R169, P3, R43, R6, RZ ;  /* 0x000000062ba97210 */ /* 0x002fc40007f7e0ff */
[----:B------:R-:W-:Y:S02]  /*4df0*/  CS2R R42, SRZ ;  /* 0x00000000002a7805 */ /* 0x000fe4000001ff00 */
[----:B------:R-:W-:Y:S01]  /*4e00*/  SHF.R.S32.HI R208, RZ, 0x1f, R209 ;  /* 0x0000001fffd07819 */ /* 0x000fe200000114d1 */
[----:B--2---:R-:W-:Y:S01]  /*4e10*/  IMAD.X R172, R41, 0x1, R11, P4 ;  /* 0x0000000129ac7824 */ /* 0x004fe200020e060b */
[----:B------:R1:W-:Y:S01]  /*4e20*/  STL [R1+0x34], R169 ;  /* 0x000034a901007387 */ /* 0x0003e20000100800 */
[----:B------:R-:W-:Y:S02]  /*4e30*/  SHF.R.S32.HI R204, RZ, 0x1f, R205 ;  /* 0x0000001fffcc7819 */ /* 0x000fe400000114cd */
[----:B---3--:R-:W-:Y:S01]  /*4e40*/  IADD3 R173, P4, R176, R7, RZ ;  /* 0x00000007b0ad7210 */ /* 0x008fe20007f9e0ff */
[----:B------:R2:W-:Y:S01]  /*4e50*/  STL [R1+0x48], R172 ;  /* 0x000048ac01007387 */ /* 0x0005e20000100800 */
[C---:B------:R-:W-:Y:S01]  /*4e60*/  SHF.L.U64.HI R208, R209.reuse, 0x2, R208 ;  /* 0x00000002d1d07819 */ /* 0x040fe200000102d0 */
[----:B------:R-:W-:Y:S01]  /*4e70*/  IMAD.SHL.U32 R209, R209, 0x4, RZ ;  /* 0x00000004d1d17824 */ /* 0x000fe200078e00ff */
[C---:B------:R-:W-:Y:S01]  /*4e80*/  SHF.L.U64.HI R204, R205.reuse, 0x2, R204 ;  /* 0x00000002cdcc7819 */ /* 0x040fe200000102cc */
[----:B------:R3:W-:Y:S01]  /*4e90*/  STL [R1+0x2c], R173 ;  /* 0x00002cad01007387 */ /* 0x0007e20000100800 */
[----:B------:R-:W-:Y:S01]  /*4ea0*/  IMAD.SHL.U32 R205, R205, 0x4, RZ ;  /* 0x00000004cdcd7824 */ /* 0x000fe200078e00ff */
[----:B------:R-:W-:Y:S01]  /*4eb0*/  SHF.R.S32.HI R200, RZ, 0x1f, R201 ;  /* 0x0000001fffc87819 */ /* 0x000fe200000114c9 */
[----:B-1----:R-:W-:Y:S01]  /*4ec0*/  IMAD.X R169, R41, 0x1, R10, P5 ;  /* 0x0000000129a97824 */ /* 0x002fe200028e060a */
[----:B------:R-:W-:-:S02]  /*4ed0*/  SHF.R.S32.HI R196, RZ, 0x1f, R197 ;  /* 0x0000001fffc47819 */ /* 0x000fc400000114c5 */
[----:B--2---:R-:W-:Y:S02]  /*4ee0*/  IADD3 R172, P5, R176, R6, RZ ;  /* 0x00000006b0ac7210 */ /* 0x004fe40007fbe0ff */
[----:B------:R1:W-:Y:S01]  /*4ef0*/  STL [R1+0x40], R169 ;  /* 0x000040a901007387 */ /* 0x0003e20000100800 */
[----:B------:R-:W-:Y:S01]  /*4f00*/  SHF.L.U64.HI R200, R201, 0x2, R200 ;  /* 0x00000002c9c87819 */ /* 0x000fe200000102c8 */
[----:B---3--:R-:W-:Y:S01]  /*4f10*/  IMAD.X R173, R40, 0x1, R11, P2 ;  /* 0x0000000128ad7824 */ /* 0x008fe200010e060b */
[----:B------:R-:W-:Y:S01]  /*4f20*/  SHF.L.U64.HI R196, R197, 0x2, R196 ;  /* 0x00000002c5c47819 */ /* 0x000fe200000102c4 */
[----:B------:R2:W-:Y:S01]  /*4f30*/  STL [R1+0x24], R172 ;  /* 0x000024ac01007387 */ /* 0x0005e20000100800 */
[----:B------:R-:W-:Y:S01]  /*4f40*/  IMAD.SHL.U32 R201, R201, 0x4, RZ ;  /* 0x00000004c9c97824 */ /* 0x000fe200078e00ff */
[----:B------:R-:W-:Y:S01]  /*4f50*/  SHF.R.S32.HI R192, RZ, 0x1f, R193 ;  /* 0x0000001fffc07819 */ /* 0x000fe200000114c1 */
[----:B------:R-:W-:Y:S01]  /*4f60*/  IMAD.SHL.U32 R197, R197, 0x4, RZ ;  /* 0x00000004c5c57824 */ /* 0x000fe200078e00ff */
[----:B------:R3:W-:Y:S01]  /*4f70*/  STL [R1+0x38], R173 ;  /* 0x000038ad01007387 */ /* 0x0007e20000100800 */
[----:B------:R-:W-:-:S02]  /*4f80*/  SHF.R.S32.HI R170, RZ, 0x1f, R165 ;  /* 0x0000001fffaa7819 */ /* 0x000fc400000114a5 */
[----:B-1----:R-:W-:Y:S02]  /*4f90*/  IADD3 R169, P2, R177, R7, RZ ;  /* 0x00000007b1a97210 */ /* 0x002fe40007f5e0ff */
[----:B------:R-:W-:Y:S01]  /*4fa0*/  SHF.L.U64.HI R192, R193, 0x2, R192 ;  /* 0x00000002c1c07819 */ /* 0x000fe200000102c0 */
[----:B--2---:R-:W-:Y:S01]  /*4fb0*/  IMAD.X R172, R40, 0x1, R10, P3 ;  /* 0x0000000128ac7824 */ /* 0x004fe200018e060a */
[----:B------:R-:W-:Y:S01]  /*4fc0*/  SHF.L.U64.HI R170, R165, 0x2, R170 ;  /* 0x00000002a5aa7819 */ /* 0x000fe200000102aa */
[----:B------:R1:W-:Y:S01]  /*4fd0*/  STL [R1+0x1c], R169 ;  /* 0x00001ca901007387 */ /* 0x0003e20000100800 */
[----:B------:R-:W-:Y:S01]  /*4fe0*/  SHF.R.S32.HI R25, RZ, 0x1f, R202 ;  /* 0x0000001fff197819 */ /* 0x000fe200000114ca */
[----:B------:R-:W-:Y:S01]  /*4ff0*/  IMAD.SHL.U32 R193, R193, 0x4, RZ ;  /* 0x00000004c1c17824 */ /* 0x000fe200078e00ff */
[----:B---3--:R-:W-:Y:S01]  /*5000*/  IADD3 R173, P3, R177, R6, RZ ;  /* 0x00000006b1ad7210 */ /* 0x008fe20007f7e0ff */
[----:B------:R2:W-:Y:S01]  /*5010*/  STL [R1+0x30], R172 ;  /* 0x000030ac01007387 */ /* 0x0005e20000100800 */
[----:B------:R-:W-:Y:S01]  /*5020*/  IMAD.SHL.U32 R165, R165, 0x4, RZ ;  /* 0x00000004a5a57824 */ /* 0x000fe200078e00ff */
[----:B------:R-:W-:-:S02]  /*5030*/  SHF.R.S32.HI R174, RZ, 0x1f, R167 ;  /* 0x0000001fffae7819 */ /* 0x000fc400000114a7 */
[----:B------:R-:W-:Y:S01]  /*5040*/  CS2R R40, SRZ ;  /* 0x0000000000287805 */ /* 0x000fe2000001ff00 */
[----:B------:R3:W-:Y:S01]  /*5050*/  STL [R1+0x14], R173 ;  /* 0x000014ad01007387 */ /* 0x0007e20000100800 */
[----:B------:R-:W-:Y:S01]  /*5060*/  SHF.L.U64.HI R184, R202, 0x2, R25 ;  /* 0x00000002cab87819 */ /* 0x000fe20000010219 */
[----:B-1----:R-:W-:Y:S01]  /*5070*/  IMAD.X R169, R38, 0x1, R11, P4 ;  /* 0x0000000126a97824 */ /* 0x002fe200020e060b */
[C---:B------:R-:W-:Y:S01]  /*5080*/  SHF.L.U64.HI R174, R167.reuse, 0x2, R174 ;  /* 0x00000002a7ae7819 */ /* 0x040fe200000102ae */
[----:B------:R-:W-:Y:S01]  /*5090*/  IMAD.SHL.U32 R167, R167, 0x4, RZ ;  /* 0x00000004a7a77824 */ /* 0x000fe200078e00ff */
[----:B------:R-:W-:Y:S02]  /*50a0*/  SHF.R.S32.HI R27, RZ, 0x1f, R162 ;  /* 0x0000001fff1b7819 */ /* 0x000fe400000114a2 */
[----:B------:R-:W-:Y:S02]  /*50b0*/  CS2R R24, SRZ ;  /* 0x0000000000187805 */ /* 0x000fe4000001ff00 */
[----:B--2---:R-:W-:Y:S01]  /*50c0*/  IADD3 R172, P4, R39, R7, RZ ;  /* 0x0000000727ac7210 */ /* 0x004fe20007f9e0ff */
[----:B------:R1:W-:Y:S01]  /*50d0*/  STL [R1+0x28], R169 ;  /* 0x000028a901007387 */ /* 0x0003e20000100800 */
[----:B------:R-:W-:Y:S01]  /*50e0*/  SHF.L.U64.HI R178, R162, 0x2, R27 ;  /* 0x00000002a2b27819 */ /* 0x000fe2000001021b */
[----:B---3--:R-:W-:Y:S01]  /*50f0*/  IMAD.X R173, R38, 0x1, R10, P5 ;  /* 0x0000000126ad7824 */ /* 0x008fe200028e060a */
[----:B------:R-:W-:Y:S01]  /*5100*/  SHF.R.S32.HI R182, RZ, 0x1f, R161 ;  /* 0x0000001fffb67819 */ /* 0x000fe200000114a1 */
[----:B------:R2:W-:Y:S01]  /*5110*/  STL [R1+0xc], R172 ;  /* 0x00000cac01007387 */ /* 0x0005e20000100800 */
[----:B------:R-:W-:-:S02]  /*5120*/  IADD3.X R153, R153, UR5, RZ, P1, !PT ;  /* 0x0000000599997c10 */ /* 0x000fc40008ffe4ff */
[----:B------:R-:W-:Y:S02]  /*5130*/  CS2R R26, SRZ ;  /* 0x00000000001a7805 */ /* 0x000fe4000001ff00 */
[----:B------:R-:W-:Y:S01]  /*5140*/  SHF.L.U64.HI R182, R161, 0x2, R182 ;  /* 0x00000002a1b67819 */ /* 0x000fe200000102b6 */
[----:B------:R-:W-:Y:S01]  /*5150*/  STL [R1+0x20], R173 ;  /* 0x000020ad01007387 */ /* 0x000fe20000100800 */
[----:B------:R-:W-:Y:S02]  /*5160*/  IADD3.X R154, R154, UR5, RZ, P0, !PT ;  /* 0x000000059a9a7c10 */ /* 0x000fe400087fe4ff */
[-C--:B-1----:R-:W-:Y:S02]  /*5170*/  IADD3 R169, P5, R39, R6.reuse, RZ ;  /* 0x0000000627a97210 */ /* 0x082fe40007fbe0ff */
[----:B------:R-:W-:Y:S02]  /*5180*/  CS2R R38, SRZ ;  /* 0x0000000000267805 */ /* 0x000fe4000001ff00 */
[-C--:B------:R-:W-:Y:S01]  /*5190*/  IADD3 R161, P1, R162, R7.reuse, RZ ;  /* 0x00000007a2a17210 */ /* 0x080fe20007f3e0ff */
[----:B--2---:R-:W-:Y:S01]  /*51a0*/  IMAD.X R172, R37, 0x1, R11, P2 ;  /* 0x0000000125ac7824 */ /* 0x004fe200010e060b */
[----:B------:R-:W-:Y:S01]  /*51b0*/  IADD3 R252, P2, R250, R7, RZ ;  /* 0x00000007fafc7210 */ /* 0x000fe20007f5e0ff */
[----:B------:R1:W-:Y:S01]  /*51c0*/  STL [R1+0x4], R169 ;  /* 0x000004a901007387 */ /* 0x0003e20000100800 */
[----:B------:R-:W-:-:S02]  /*51d0*/  IADD3 R162, P0, R162, R6, RZ ;  /* 0x00000006a2a27210 */ /* 0x000fc40007f1e0ff */
[----:B------:R-:W-:Y:S01]  /*51e0*/  SHF.R.S32.HI R180, RZ, 0x5, R180 ;  /* 0x00000005ffb47819 */ /* 0x000fe200000114b4 */
[----:B------:R2:W-:Y:S01]  /*51f0*/  STL [R1+0x18], R172 ;  /* 0x000018ac01007387 */ /* 0x0005e20000100800 */
[--C-:B------:R-:W-:Y:S01]  /*5200*/  IMAD.X R251, R249, 0x1, R11.reuse, P2 ;  /* 0x00000001f9fb7824 */ /* 0x100fe200010e060b */
[-C--:B------:R-:W-:Y:S02]  /*5210*/  IADD3 R244, P2, R242, R7.reuse, RZ ;  /* 0x00000007f2f47210 */ /* 0x080fe40007f5e0ff */
[----:B------:R-:W-:Y:S02]  /*5220*/  VIADD R190, R180, 0xfffffffe ;  /* 0xfffffffeb4be7836 */ /* 0x000fe40000000000 */
[--C-:B-1----:R-:W-:Y:S01]  /*5230*/  IMAD.X R169, R37, 0x1, R10.reuse, P3 ;  /* 0x0000000125a97824 */ /* 0x102fe200018e060a */
[-C--:B------:R-:W-:Y:S01]  /*5240*/  IADD3 R250, P3, R250, R6.reuse, RZ ;  /* 0x00000006fafa7210 */ /* 0x080fe20007f7e0ff */
[--C-:B------:R-:W-:Y:S01]  /*5250*/  IMAD.X R243, R241, 0x1, R11.reuse, P2 ;  /* 0x00000001f1f37824 */ /* 0x100fe200010e060b */
[-C--:B------:R-:W-:Y:S01]  /*5260*/  IADD3 R235, P2, R233, R7.reuse, RZ ;  /* 0x00000007e9eb7210 */ /* 0x080fe20007f5e0ff */
[--C-:B--2---:R-:W-:Y:S01]  /*5270*/  IMAD.X R172, R36, 0x1, R11.reuse, P4 ;  /* 0x0000000124ac7824 */ /* 0x104fe200020e060b */
[----:B------:R1:W-:Y:S01]  /*5280*/  STL [R1+0x10], R169 ;  /* 0x000010a901007387 */ /* 0x0003e20000100800 */
[-C--:B------:R-:W-:Y:S01]  /*5290*/  IADD3 R248, P4, R181, R7.reuse, RZ ;  /* 0x00000007b5f87210 */ /* 0x080fe20007f9e0ff */
[--C-:B------:R-:W-:Y:S01]  /*52a0*/  IMAD.X R249, R249, 0x1, R10.reuse, P3 ;  /* 0x00000001f9f97824 */ /* 0x100fe200018e060a */
[-C--:B------:R-:W-:Y:S01]  /*52b0*/  IADD3 R242, P3, R242, R6.reuse, RZ ;  /* 0x00000006f2f27210 */ /* 0x080fe20007f7e0ff */
[--C-:B------:R-:W-:Y:S01]  /*52c0*/  IMAD.X R234, R232, 0x1, R11.reuse, P2 ;  /* 0x00000001e8ea7824 */ /* 0x100fe200010e060b */
[-C--:B------:R-:W-:Y:S01]  /*52d0*/  IADD3 R227, P2, R168, R7.reuse, RZ ;  /* 0x00000007a8e37210 */ /* 0x080fe20007f5e0ff */
[--C-:B------:R-:W-:Y:S01]  /*52e0*/  IMAD.X R247, R245, 0x1, R11.reuse, P4 ;  /* 0x00000001f5f77824 */ /* 0x100fe200020e060b */
[-C--:B------:R-:W-:Y:S01]  /*52f0*/  IADD3 R240, P4, R183, R7.reuse, RZ ;  /* 0x00000007b7f07210 */ /* 0x080fe20007f9e0ff */
[--C-:B------:R-:W-:Y:S01]  /*5300*/  IMAD.X R241, R241, 0x1, R10.reuse, P3 ;  /* 0x00000001f1f17824 */ /* 0x100fe200018e060a */
[-C--:B------:R-:W-:Y:S01]  /*5310*/  IADD3 R233, P3, R233, R6.reuse, RZ ;  /* 0x00000006e9e97210 */ /* 0x080fe20007f7e0ff */
[--C-:B-1----:R-:W-:Y:S01]  /*5320*/  IMAD.X R169, R36, 0x1, R10.reuse, P5 ;  /* 0x0000000124a97824 */ /* 0x102fe200028e060a */
        /* <DEDUP_REMOVED lines=45> */
[----:B------:R1:W-:Y:S01]  /*5600*/  STL [R1+0x8], R172 ;  /* 0x000008ac01007387 */ /* 0x0003e20000100800 */
[--C-:B------:R-:W-:Y:S01]  /*5610*/  IMAD.X R194, R192, 0x1, R11.reuse, P2 ;  /* 0x00000001c0c27824 */ /* 0x100fe200010e060b */
[CC--:B------:R-:W-:Y:S01]  /*5620*/  IADD3 R166, P2, R167.reuse, R7.reuse, RZ ;  /* 0x00000007a7a67210 */ /* 0x0c0fe20007f5e0ff */
[----:B------:R-:W-:Y:S01]  /*5630*/  IMAD.X R168, R170, 0x1, R11, P4 ;  /* 0x00000001aaa87824 */ /* 0x000fe200020e060b */
[----:B------:R2:W-:Y:S01]  /*5640*/  STL [R1], R169 ;  /* 0x000000a901007387 */ /* 0x0005e20000100800 */
[--C-:B------:R-:W-:Y:S01]  /*5650*/  IMAD.X R192, R192, 0x1, R10.reuse, P3 ;  /* 0x00000001c0c07824 */ /* 0x100fe200018e060a */
[-C--:B------:R-:W-:Y:S01]  /*5660*/  IADD3 R167, P3, R167, R6.reuse, RZ ;  /* 0x00000006a7a77210 */ /* 0x080fe20007f7e0ff */
[--C-:B------:R-:W-:Y:S01]  /*5670*/  IMAD.X R170, R170, 0x1, R10.reuse, P5 ;  /* 0x00000001aaaa7824 */ /* 0x100fe200028e060a */
[----:B------:R-:W-:Y:S01]  /*5680*/  SHF.L.U64.HI R183, R9, 0x2, R35 ;  /* 0x0000000209b77819 */ /* 0x000fe20000010223 */
[--C-:B------:R-:W-:Y:S01]  /*5690*/  IMAD.X R185, R186, 0x1, R11.reuse, P1 ;  /* 0x00000001bab97824 */ /* 0x100fe200008e060b */
[----:B------:R-:W-:Y:S01]  /*56a0*/  CS2R R34, SRZ ;  /* 0x0000000000227805 */ /* 0x000fe2000001ff00 */
[C-C-:B-1----:R-:W-:Y:S01]  /*56b0*/  IMAD.X R172, R174.reuse, 0x1, R11.reuse, P2 ;  /* 0x00000001aeac7824 */ /* 0x142fe200010e060b */
[-C--:B------:R-:W-:Y:S01]  /*56c0*/  IADD3 R173, P2, R175, R7.reuse, RZ ;  /* 0x00000007afad7210 */ /* 0x080fe20007f5e0ff */
[--C-:B------:R-:W-:Y:S01]  /*56d0*/  IMAD.X R174, R174, 0x1, R10.reuse, P3 ;  /* 0x00000001aeae7824 */ /* 0x100fe200018e060a */
[CC--:B--2---:R-:W-:Y:S01]  /*56e0*/  IADD3 R169, P4, R171.reuse, R7.reuse, RZ ;  /* 0x00000007aba97210 */ /* 0x0c4fe20007f9e0ff */
[--C-:B------:R-:W-:Y:S01]  /*56f0*/  IMAD.X R186, R186, 0x1, R10.reuse, P0 ;  /* 0x00000001baba7824 */ /* 0x100fe200000e060a */
[-C--:B------:R-:W-:Y:S01]  /*5700*/  IADD3 R171, P5, R171, R6.reuse, RZ ;  /* 0x00000006abab7210 */ /* 0x080fe20007fbe0ff */
[--C-:B------:R-:W-:Y:S01]  /*5710*/  IMAD.X R181, R182, 0x1, R11.reuse, P2 ;  /* 0x00000001b6b57824 */ /* 0x100fe200010e060b */
[-C--:B------:R-:W-:Y:S01]  /*5720*/  IADD3 R175, P3, R175, R6.reuse, RZ ;  /* 0x00000006afaf7210 */ /* 0x080fe20007f7e0ff */
[C-C-:B------:R-:W-:Y:S01]  /*5730*/  IMAD.X R176, R178.reuse, 0x1, R11.reuse, P4 ;  /* 0x00000001b2b07824 */ /* 0x140fe200020e060b */
[C---:B------:R-:W-:Y:S01]  /*5740*/  IADD3 R177, P4, R179.reuse, R7, RZ ;  /* 0x00000007b3b17210 */ /* 0x040fe20007f9e0ff */
[--C-:B------:R-:W-:Y:S01]  /*5750*/  IMAD.X R178, R178, 0x1, R10.reuse, P5 ;  /* 0x00000001b2b27824 */ /* 0x100fe200028e060a */
[----:B------:R-:W-:Y:S01]  /*5760*/  IADD3 R179, P5, R179, R6, RZ ;  /* 0x00000006b3b37210 */ /* 0x000fe20007fbe0ff */
[----:B------:R-:W-:Y:S01]  /*5770*/  IMAD.X R182, R182, 0x1, R10, P3 ;  /* 0x00000001b6b67824 */ /* 0x000fe200018e060a */
[----:B------:R-:W-:Y:S01]  /*5780*/  CS2R R36, SRZ ;  /* 0x0000000000247805 */ /* 0x000fe2000001ff00 */
[----:B------:R-:W-:-:S02]  /*5790*/  IMAD.X R183, R184, 0x1, R11, P4 ;  /* 0x00000001b8b77824 */ /* 0x000fc400020e060b */
[----:B------:R-:W-:-:S08]  /*57a0*/  IMAD.X R184, R184, 0x1, R10, P5 ;  /* 0x00000001b8b87824 */ /* 0x000fd000028e060a */
.L_x_1:
[----:B------:R-:W-:Y:S01]  /*57b0*/  UIADD3 UR9, UR9, 0x1, URZ ;  /* 0x0000000109097890 */ /* 0x000fe2000fffe03f */
[----:B------:R-:W-:-:S04]  /*57c0*/  DEPBAR.LE SB0, 0x2 ;  /* 0x000080800000791a */ /* 0x000fc80000000000 */
[----:B------:R-:W-:Y:S01]  /*57d0*/  BAR.SYNC.DEFER_BLOCKING 0x0 ;  /* 0x0000000000007b1d */ /* 0x000fe20000010000 */
[----:B------:R-:W-:Y:S01]  /*57e0*/  UISETP.GT.AND UP0, UPT, UR9, 0x2, UPT ;  /* 0x000000020900788c */ /* 0x000fe2000bf04270 */
[----:B------:R-:W-:Y:S01]  /*57f0*/  VIADD R190, R180, 0xfffffffe ;  /* 0xfffffffeb4be7836 */ /* 0x000fe20000000000 */
[----:B------:R-:W-:Y:S01]  /*5800*/  USHF.L.U32 UR4, UR11, 0x7, URZ ;  /* 0x000000070b047899 */ /* 0x000fe2000800063f */
[----:B------:R-:W-:Y:S01]  /*5810*/  ISETP.GT.AND P1, PT, R163, RZ, PT ;  /* 0x000000ffa300720c */ /* 0x000fe20003f24270 */
[----:B------:R-:W-:Y:S02]  /*5820*/  USEL UR9, UR9, URZ, !UP0 ;  /* 0x0000003f09097287 */ /* 0x000fe4000c000000 */
[----:B------:R-:W-:Y:S01]  /*5830*/  ULOP3.LUT UR6, UR4, 0x200, URZ, 0xc0, !UPT ;  /* 0x0000020004067892 */ /* 0x000fe2000f8ec03f */
[----:B------:R-:W-:Y:S01]  /*5840*/  ISETP.GE.AND P0, PT, R187, R190, PT ;  /* 0x000000bebb00720c */ /* 0x000fe20003f06270 */
[----:B------:R-:W-:Y:S01]  /*5850*/  ULEA UR5, UR9, UR8, 0xd ;  /* 0x0000000809057291 */ /* 0x000fe2000f8e683f */
[----:B------:R-:W-:Y:S01]  /*5860*/  SEL R190, RZ, 0x4, !P1 ;  /* 0x00000004ffbe7807 */ /* 0x000fe20004800000 */
[----:B------:R-:W-:-:S02]  /*5870*/  ULEA UR4, UR9, UR8, 0x10 ;  /* 0x0000000809047291 */ /* 0x000fc4000f8e803f */
[----:B------:R-:W-:Y:S01]  /*5880*/  UIADD3 UR5, UR5, 0x30000, URZ ;  /* 0x0003000005057890 */ /* 0x000fe2000fffe03f */
[----:B------:R-:W-:Y:S01]  /*5890*/  SEL R190, R190, RZ, !P0 ;  /* 0x000000ffbebe7207 */ /* 0x000fe20004000000 */
[----:B------:R-:W-:Y:S02]  /*58a0*/  ULEA.HI UR4, UR4, UR6, URZ, 0x1c ;  /* 0x0000000604047291 */ /* 0x000fe4000f8fe03f */
[----:B------:R-:W-:Y:S01]  /*58b0*/  USHF.R.U32.HI UR5, URZ, 0x4, UR5 ;  /* 0x000000043f057899 */ /* 0x000fe20008011605 */
[----:B------:R-:W-:Y:S01]  /*58c0*/  ISETP.NE.U32.AND P1, PT, R190, RZ, PT ;  /* 0x000000ffbe00720c */ /* 0x000fe20003f25070 */
[----:B------:R-:W-:Y:S01]  /*58d0*/  ULOP3.LUT UR4, UR4, 0x3fff, URZ, 0xc0, !UPT ;  /* 0x00003fff04047892 */ /* 0x000fe2000f8ec03f */
[----:B------:R-:W-:Y:S01]  /*58e0*/  IADD3 R190, P2, R22, R6, RZ ;  /* 0x0000000616be7210 */ /* 0x000fe20007f5e0ff */
[----:B------:R-:W-:Y:S01]  /*58f0*/  USGXT.U32 UR6, UR5, 0xe ;  /* 0x0000000e0506789a */ /* 0x000fe20008000000 */
[----:B------:R-:W-:Y:S01]  /*5900*/  UMOV UR7, 0x40000040 ;  /* 0x4000004000077882 */ /* 0x000fe20000000000 */
[----:B------:R-:W-:Y:S01]  /*5910*/  WARPGROUP.ARRIVE ;  /* 0x00000000000079c5 */ /* 0x000fe20000000000 */
[----:B------:R-:W-:Y:S01]  /*5920*/  UMOV UR5, 0x40000040 ;  /* 0x4000004000057882 */ /* 0x000fe20000000000 */
[----:B------:R-:W-:Y:S01]  /*5930*/  UIADD3 UR12, UP0, UR4, 0x2, URZ ;  /* 0x00000002040c7890 */ /* 0x000fe2000ff1e03f */
[----:B------:R-:W-:Y:S01]  /*5940*/  IMAD.X R191, R157, 0x1, R10, P2 ;  /* 0x000000019dbf7824 */ /* 0x000fe200010e060a */
[----:B------:R-:W-:-:S03]  /*5950*/  UIADD3 UR14, UP1, UR6, 0x2, URZ ;  /* 0x00000002060e7890 */ /* 0x000fc6000ff3e03f */
[----:B------:R-:W-:Y:S01]  /*5960*/  HGMMA.64x64x8.F32.TF32 R120, gdesc[UR4], R120 ;  /* 0x04e00000047879f0 */ /* 0x000fe20008702878 */
[----:B------:R-:W-:Y:S01]  /*5970*/  UMOV UR4, URZ ;  /* 0x0000003f00047c82 */ /* 0x000fe20008000000 */
[----:B------:R-:W-:Y:S01]  /*5980*/  UMOV UR5, URZ ;  /* 0x0000003f00057c82 */ /* 0x000fe20008000000 */
[----:B------:R-:W-:Y:S02]  /*5990*/  UIADD3.X UR13, UR4, 0x40000040, URZ, UP0, !UPT ;  /* 0x40000040040d7890 */ /* 0x000fe400087fe43f */
[----:B------:R-:W-:Y:S02]  /*59a0*/  UIADD3.X UR15, UR5, 0x40000040, URZ, UP1, !UPT ;  /* 0x40000040050f7890 */ /* 0x000fe40008ffe43f */
[----:B------:R-:W-:Y:S02]  /*59b0*/  UIADD3.64 UR24, UR12, 0x2, URZ ;  /* 0x000000020c187897 */ /* 0x000fe4000fffe03f */
[----:B------:R-:W-:Y:S02]  /*59c0*/  UIADD3.64 UR26, UR14, 0x2, URZ ;  /* 0x000000020e1a7897 */ /* 0x000fe4000fffe03f */
[----:B------:R-:W-:-:S02]  /*59d0*/  UIADD3.64 UR20, UR12, 0x4, URZ ;  /* 0x000000040c147897 */ /* 0x000fc4000fffe03f */
[----:B------:R-:W-:Y:S02]  /*59e0*/  UIADD3.64 UR22, UR14, 0x4, URZ ;  /* 0x000000040e167897 */ /* 0x000fe4000fffe03f */
[----:B------:R-:W-:Y:S02]  /*59f0*/  UIADD3.64 UR4, UR12, 0x3fe, URZ ;  /* 0x000003fe0c047897 */ /* 0x000fe4000fffe03f */
[----:B------:R-:W-:Y:S01]  /*5a00*/  UIADD3.64 UR28, UR12, 0x400, URZ ;  /* 0x000004000c1c7897 */ /* 0x000fe2000fffe03f */
[----:B------:R-:W-:Y:S01]  /*5a10*/  UMOV UR30, UR14 ;  /* 0x0000000e001e7c82 */ /* 0x000fe20008000000 */
[----:B------:R-:W-:Y:S01]  /*5a20*/  UMOV UR31, UR15 ;  /* 0x0000000f001f7c82 */ /* 0x000fe20008000000 */
[----:B------:R-:W-:-:S04]  /*5a30*/  UIADD3 UR10, UR10, 0x1, URZ ;  /* 0x000000010a0a7890 */ /* 0x000fc8000fffe03f */
[----:B------:R-:W-:-:S04]  /*5a40*/  UISETP.GT.AND UP0, UPT, UR10, 0x2, UPT ;  /* 0x000000020a00788c */ /* 0x000fc8000bf04270 */
[----:B------:R-:W-:Y:S01]  /*5a50*/  USEL UR10, UR10, URZ, !UP0 ;  /* 0x0000003f0a0a7287 */ /* 0x000fe2000c000000 */
[----:B------:R-:W-:Y:S04]  /*5a60*/  HGMMA.64x64x8.F32.TF32 R120, gdesc[UR12], R120 ;  /* 0x04e000000c7879f0 */ /* 0x000fe80008702878 */
[----:B------:R-:W-:Y:S01]  /*5a70*/  HGMMA.64x64x8.F32.TF32 R120, gdesc[UR24], R120 ;  /* 0x04e00000187879f0 */ /* 0x000fe20008702878 */
[----:B------:R-:W-:-:S03]  /*5a80*/  UIADD3.64 UR24, UR12, 0x402, URZ ;  /* 0x000004020c187897 */ /* 0x000fc6000fffe03f */
[----:B------:R-:W-:Y:S01]  /*5a90*/  HGMMA.64x64x8.F32.TF32 R120, gdesc[UR20], R120 ;  /* 0x04e00000147879f0 */ /* 0x000fe20008702878 */
[----:B------:R-:W-:-:S03]  /*5aa0*/  UIADD3.64 UR20, UR12, 0x404, URZ ;  /* 0x000004040c147897 */ /* 0x000fc6000fffe03f */
[----:B------:R-:W-:Y:S01]  /*5ab0*/  HGMMA.64x64x8.F32.TF32 R88, gdesc[UR4], R88 ;  /* 0x04e00000045879f0 */ /* 0x000fe20008702858 */
[----:B------:R-:W-:-:S03]  /*5ac0*/  UIADD3.64 UR4, UR12, 0x7fe, URZ ;  /* 0x000007fe0c047897 */ /* 0x000fc6000fffe03f */
[----:B------:R-:W-:Y:S01]  /*5ad0*/  HGMMA.64x64x8.F32.TF32 R88, gdesc[UR28], R88 ;  /* 0x04e000001c5879f0 */ /* 0x000fe20008702858 */
[----:B------:R-:W-:Y:S01]  /*5ae0*/  UIADD3.64 UR28, UR12, 0x800, URZ ;  /* 0x000008000c1c7897 */ /* 0x000fe2000fffe03f */
[----:B------:R-:W-:Y:S01]  /*5af0*/  UMOV UR30, UR14 ;  /* 0x0000000e001e7c82 */ /* 0x000fe20008000000 */
[----:B------:R-:W-:Y:S01]  /*5b00*/  UMOV UR31, UR15 ;  /* 0x0000000f001f7c82 */ /* 0x000fe20008000000 */
[----:B------:R-:W-:Y:S01]  /*5b10*/  HGMMA.64x64x8.F32.TF32 R88, gdesc[UR24], R88 ;  /* 0x04e00000185879f0 */ /* 0x000fe20008702858 */
[----:B------:R-:W-:-:S03]  /*5b20*/  UIADD3.64 UR24, UR12, 0x802, URZ ;  /* 0x000008020c187897 */ /* 0x000fc6000fffe03f */
[----:B------:R-:W-:Y:S01]  /*5b30*/  HGMMA.64x64x8.F32.TF32 R88, gdesc[UR20], R88 ;  /* 0x04e00000145879f0 */ /* 0x000fe20008702858 */
[----:B------:R-:W-:-:S03]  /*5b40*/  UIADD3.64 UR20, UR12, 0x804, URZ ;  /* 0x000008040c147897 */ /* 0x000fc6000fffe03f */
[----:B------:R-:W-:Y:S01]  /*5b50*/  HGMMA.64x64x8.F32.TF32 R56, gdesc[UR4], R56 ;  /* 0x04e00000043879f0 */ /* 0x000fe20008702838 */
[----:B------:R-:W-:-:S03]  /*5b60*/  UIADD3.64 UR4, UR12, 0xbfe, URZ ;  /* 0x00000bfe0c047897 */ /* 0x000fc6000fffe03f */
[----:B------:R-:W-:Y:S04]  /*5b70*/  HGMMA.64x64x8.F32.TF32 R56, gdesc[UR28], R56 ;  /* 0x04e000001c3879f0 */ /* 0x000fe80008702838 */
[----:B------:R-:W-:Y:S01]  /*5b80*/  HGMMA.64x64x8.F32.TF32 R56, gdesc[UR24], R56 ;  /* 0x04e00000183879f0 */ /* 0x000fe20008702838 */
[----:B------:R-:W-:-:S03]  /*5b90*/  UIADD3.64 UR24, UR12, 0xc02, URZ ;  /* 0x00000c020c187897 */ /* 0x000fc6000fffe03f */
[----:B------:R-:W-:Y:S04]  /*5ba0*/  HGMMA.64x64x8.F32.TF32 R56, gdesc[UR20], R56 ;  /* 0x04e00000143879f0 */ /* 0x000fe80008702838 */
[----:B------:R-:W-:Y:S01]  /*5bb0*/  HGMMA.64x64x8.F32.TF32 R24, gdesc[UR4], R24 ;  /* 0x04e00000041879f0 */ /* 0x000fe20008702818 */
[----:B------:R-:W-:Y:S01]  /*5bc0*/  UIADD3.64 UR4, UR12, 0xc00, URZ ;  /* 0x00000c000c047897 */ /* 0x000fe2000fffe03f */
[----:B------:R-:W-:Y:S01]  /*5bd0*/  UMOV UR6, UR14 ;  /* 0x0000000e00067c82 */ /* 0x000fe20008000000 */
[----:B------:R-:W-:Y:S01]  /*5be0*/  UMOV UR7, UR15 ;  /* 0x0000000f00077c82 */ /* 0x000fe20008000000 */
[----:B------:R-:W-:Y:S01]  /*5bf0*/  UIADD3.64 UR12, UR12, 0xc04, URZ ;  /* 0x00000c040c0c7897 */ /* 0x000fe2000fffe03f */
[----:B------:R-:W-:Y:S01]  /*5c00*/  UMOV UR14, UR22 ;  /* 0x00000016000e7c82 */ /* 0x000fe20008000000 */
[----:B------:R-:W-:-:S04]  /*5c10*/  UMOV UR15, UR23 ;  /* 0x00000017000f7c82 */ /* 0x000fc80008000000 */
[----:B------:R-:W-:Y:S01]  /*5c20*/  HGMMA.64x64x8.F32.TF32 R24, gdesc[UR4], R24 ;  /* 0x04e00000041879f0 */ /* 0x000fe20008702818 */
[----:B------:R-:W-:-:S06]  /*5c30*/  ULEA UR4, UR10, UR8, 0x10 ;  /* 0x000000080a047291 */ /* 0x000fcc000f8e803f */
[----:B------:R-:W-:Y:S01]  /*5c40*/  VIADD R238, R2, UR4 ;  /* 0x0000000402ee7c36 */ /* 0x000fe20008000000 */
[----:B------:R-:W-:Y:S04]  /*5c50*/  HGMMA.64x64x8.F32.TF32 R24, gdesc[UR24], R24 ;  /* 0x04e00000181879f0 */ /* 0x000fe80008702818 */
[----:B------:R-:W-:Y:S03]  /*5c60*/  HGMMA.64x64x8.F32.TF32 R24, gdesc[UR12], R24, gsb0 ;  /* 0x04e000000c1879f0 */ /* 0x000fe60008002818 */
[----:B------:R-:W-:Y:S02]  /*5c70*/  WARPGROUP.DEPBAR.LE gsb0, 0x1 ;  /* 0x00008000000079c5 */ /* 0x000fe40000010100 */
[----:B------:R-:W-:Y:S06]  /*5c80*/  BAR.SYNC.DEFER_BLOCKING 0x0 ;  /* 0x0000000000007b1d */ /* 0x000fec0000010000 */
[----:B------:R-:W-:Y:S01]  /*5c90*/  @!PT LDS RZ, [RZ] ;  /* 0x00000000fffff984 */ /* 0x000fe20000000800 */
[----:B------:R-:W-:Y:S01]  /*5ca0*/  @!PT LDS RZ, [RZ] ;  /* 0x00000000fffff984 */ /* 0x000fe20000000800 */
[----:B------:R-:W-:Y:S01]  /*5cb0*/  @!PT LDS RZ, [RZ] ;  /* 0x00000000fffff984 */ /* 0x000fe20000000800 */
[----:B------:R1:W-:Y:S02]  /*5cc0*/  LDGSTS.E [R238], desc[UR16][R190.64], P1 ;  /* 0x00000000beee7fae */ /* 0x0003e40008921850 */
[----:B-1----:R-:W-:-:S05]  /*5cd0*/  IADD3 R190, P2, R22, R7, RZ ;  /* 0x0000000716be7210 */ /* 0x002fca0007f5e0ff */
[----:B------:R-:W-:-:S05]  /*5ce0*/  IMAD.X R191, R157, 0x1, R11, P2 ;  /* 0x000000019dbf7824 */ /* 0x000fca00010e060b */
[----:B------:R1:W-:Y:S01]  /*5cf0*/  LDGSTS.E [R238+0x8000], desc[UR16][R190.64], P1 ;  /* 0x08000000beee7fae */ /* 0x0003e20008921850 */
[----:B------:R-:W-:-:S04]  /*5d00*/  ISETP.GT.AND P1, PT, R163, 0x1, PT ;  /* 0x00000001a300780c */ /* 0x000fc80003f24270 */
[----:B-1----:R-:W-:-:S04]  /*5d10*/  SEL R190, RZ, 0x4, !P1 ;  /* 0x00000004ffbe7807 */ /* 0x002fc80004800000 */
[----:B------:R-:W-:-:S04]  /*5d20*/  SEL R190, R190, RZ, !P0 ;  /* 0x000000ffbebe7207 */ /* 0x000fc80004000000 */
[----:B------:R-:W-:Y:S02]  /*5d30*/  ISETP.NE.U32.AND P1, PT, R190, RZ, PT ;  /* 0x000000ffbe00720c */ /* 0x000fe40003f25070 */
[----:B------:R-:W-:-:S05]  /*5d40*/  IADD3 R190, P2, R22, R162, RZ ;  /* 0x000000a216be7210 */ /* 0x000fca0007f5e0ff */
[----:B------:R-:W-:-:S06]  /*5d50*/  IMAD.X R191, R157, 0x1, R186, P2 ;  /* 0x000000019dbf7824 */ /* 0x000fcc00010e06ba */
[----:B------:R1:W-:Y:S02]  /*5d60*/  LDGSTS.E [R238+0x4], desc[UR16][R190.64], P1 ;  /* 0x00004000beee7fae */ /* 0x0003e40008921850 */
        /* <DEDUP_REMOVED lines=24> */
[----:B-1----:R-:W-:Y:S02]  /*5ef0*/  SEL R190, RZ, 0x4, !P1 ;  /* 0x00000004ffbe7807 */ /* 0x002fe40004800000 */
[----:B------:R-:W-:Y:S02]  /*5f00*/  LOP3.LUT R238, R2, 0x10, RZ, 0x3c, !PT ;  /* 0x0000001002ee7812 */ /* 0x000fe400078e3cff */
[----:B------:R-:W-:-:S03]  /*5f10*/  SEL R190, R190, RZ, !P0 ;  /* 0x000000ffbebe7207 */ /* 0x000fc60004000000 */
[----:B------:R-:W-:Y:S01]  /*5f20*/  VIADD R238, R238, UR4 ;  /* 0x00000004eeee7c36 */ /* 0x000fe20008000000 */
[----:B------:R-:W-:Y:S02]  /*5f30*/  ISETP.NE.U32.AND P1, PT, R190, RZ, PT ;  /* 0x000000ffbe00720c */ /* 0x000fe40003f25070 */
[----:B------:R-:W-:-:S05]  /*5f40*/  IADD3 R190, P2, R22, R171, RZ ;  /* 0x000000ab16be7210 */ /* 0x000fca0007f5e0ff */
[----:B------:R-:W-:-:S06]  /*5f50*/  IMAD.X R191, R157, 0x1, R178, P2 ;  /* 0x000000019dbf7824 */ /* 0x000fcc00010e06b2 */
        /* <DEDUP_REMOVED lines=181> */
[----:B------:R1:W-:Y:S04]  /*6ab0*/  LDGSTS.E [R238+0x8004], desc[UR16][R190.64], P1 ;  /* 0x08004000beee7fae */ /* 0x0003e80008921850 */
[----:B------:R-:W2:Y:S01]  /*6ac0*/  LDL R191, [R1+0x4] ;  /* 0x0000040001bf7983 */ /* 0x000ea20000100800 */
[----:B------:R-:W-:-:S04]  /*6ad0*/  ISETP.GT.AND P1, PT, R163, 0x16, PT ;  /* 0x00000016a300780c */ /* 0x000fc80003f24270 */
[----:B-1----:R-:W-:-:S04]  /*6ae0*/  SEL R190, RZ, 0x4, !P1 ;  /* 0x00000004ffbe7807 */ /* 0x002fc80004800000 */
[----:B------:R-:W-:-:S04]  /*6af0*/  SEL R190, R190, RZ, !P0 ;  /* 0x000000ffbebe7207 */ /* 0x000fc80004000000 */
[----:B------:R-:W-:Y:S02]  /*6b00*/  ISETP.NE.U32.AND P1, PT, R190, RZ, PT ;  /* 0x000000ffbe00720c */ /* 0x000fe40003f25070 */
[----:B--2---:R-:W-:Y:S02]  /*6b10*/  IADD3 R190, P2, R22, R191, RZ ;  /* 0x000000bf16be7210 */ /* 0x004fe40007f5e0ff */
[----:B------:R-:W2:Y:S03]  /*6b20*/  LDL R191, [R1] ;  /* 0x0000000001bf7983 */ /* 0x000ea60000100800 */
[----:B--2---:R-:W-:-:S06]  /*6b30*/  IMAD.X R191, R157, 0x1, R191, P2 ;  /* 0x000000019dbf7824 */ /* 0x004fcc00010e06bf */
[----:B------:R1:W-:Y:S04]  /*6b40*/  LDGSTS.E [R238+0x8], desc[UR16][R190.64], P1 ;  /* 0x00008000beee7fae */ /* 0x0003e80008921850 */
[----:B------:R-:W1:Y:S02]  /*6b50*/  LDL R191, [R1+0xc] ;  /* 0x00000c0001bf7983 */ /* 0x000e640000100800 */
[----:B-1----:R-:W-:Y:S02]  /*6b60*/  IADD3 R190, P2, R22, R191, RZ ;  /* 0x000000bf16be7210 */ /* 0x002fe40007f5e0ff */
[----:B------:R-:W2:Y:S03]  /*6b70*/  LDL R191, [R1+0x8] ;  /* 0x0000080001bf7983 */ /* 0x000ea60000100800 */
[----:B--2---:R-:W-:-:S05]  /*6b80*/  IMAD.X R191, R157, 0x1, R191, P2 ;  /* 0x000000019dbf7824 */ /* 0x004fca00010e06bf */
[----:B------:R1:W-:Y:S04]  /*6b90*/  LDGSTS.E [R238+0x8008], desc[UR16][R190.64], P1 ;  /* 0x08008000beee7fae */ /* 0x0003e80008921850 */
[----:B------:R-:W2:Y:S01]  /*6ba0*/  LDL R191, [R1+0x14] ;  /* 0x0000140001bf7983 */ /* 0x000ea20000100800 */
[----:B------:R-:W-:-:S04]  /*6bb0*/  ISETP.GT.AND P1, PT, R163, 0x17, PT ;  /* 0x00000017a300780c */ /* 0x000fc80003f24270 */
[----:B-1----:R-:W-:-:S04]  /*6bc0*/  SEL R190, RZ, 0x4, !P1 ;  /* 0x00000004ffbe7807 */ /* 0x002fc80004800000 */
[----:B------:R-:W-:-:S04]  /*6bd0*/  SEL R190, R190, RZ, !P0 ;  /* 0x000000ffbebe7207 */ /* 0x000fc80004000000 */
[----:B------:R-:W-:Y:S02]  /*6be0*/  ISETP.NE.U32.AND P1, PT, R190, RZ, PT ;  /* 0x000000ffbe00720c */ /* 0x000fe40003f25070 */
[----:B--2---:R-:W-:Y:S02]  /*6bf0*/  IADD3 R190, P2, R22, R191, RZ ;  /* 0x000000bf16be7210 */ /* 0x004fe40007f5e0ff */
[----:B------:R-:W2:Y:S03]  /*6c00*/  LDL R191, [R1+0x10] ;  /* 0x0000100001bf7983 */ /* 0x000ea60000100800 */
        /* <DEDUP_REMOVED lines=8> */
[----:B------:R-:W-:Y:S02]  /*6c90*/  ISETP.GT.AND P1, PT, R163, 0x18, PT ;  /* 0x00000018a300780c */ /* 0x000fe40003f24270 */
[----:B-1----:R-:W-:Y:S02]  /*6ca0*/  LOP3.LUT R238, R2, 0x60, RZ, 0x3c, !PT ;  /* 0x0000006002ee7812 */ /* 0x002fe400078e3cff */
[----:B------:R-:W-:-:S04]  /*6cb0*/  SEL R190, RZ, 0x4, !P1 ;  /* 0x00000004ffbe7807 */ /* 0x000fc80004800000 */
[----:B------:R-:W-:-:S04]  /*6cc0*/  SEL R190, R190, RZ, !P0 ;  /* 0x000000ffbebe7207 */ /* 0x000fc80004000000 */
[----:B------:R-:W-:Y:S02]  /*6cd0*/  ISETP.NE.U32.AND P1, PT, R190, RZ, PT ;  /* 0x000000ffbe00720c */ /* 0x000fe40003f25070 */
[----:B--2---:R-:W-:Y:S02]  /*6ce0*/  IADD3 R190, P2, R22, R191, RZ ;  /* 0x000000bf16be7210 */ /* 0x004fe40007f5e0ff */
[----:B------:R-:W2:Y:S01]  /*6cf0*/  LDL R191, [R1+0x20] ;  /* 0x0000200001bf7983 */ /* 0x000ea20000100800 */
[----:B------:R-:W-:Y:S02]  /*6d00*/  VIADD R238, R238, UR4 ;  /* 0x00000004eeee7c36 */ /* 0x000fe40008000000 */
[----:B--2---:R-:W-:-:S06]  /*6d10*/  IMAD.X R191, R157, 0x1, R191, P2 ;  /* 0x000000019dbf7824 */ /* 0x004fcc00010e06bf */
[----:B------:R1:W-:Y:S04]  /*6d20*/  LDGSTS.E [R238], desc[UR16][R190.64], P1 ;  /* 0x00000000beee7fae */ /* 0x0003e80008921850 */
        /* <DEDUP_REMOVED lines=102> */
[----:B------:R-:W2:Y:S01]  /*7390*/  LDL R191, [R1+0x98] ;  /* 0x0000980001bf7983 */ /* 0x000ea20000100800 */
[----:B------:R-:W-:Y:S01]  /*73a0*/  ULEA UR4, UR10, UR8, 0xd ;  /* 0x000000080a047291 */ /* 0x000fe2000f8e683f */
[----:B------:R-:W-:-:S02]  /*73b0*/  VIADD R187, R187, 0x1 ;  /* 0x00000001bbbb7836 */ /* 0x000fc40000000000 */
[----:B--2---:R-:W-:-:S05]  /*73c0*/  IMAD.X R191, R157, 0x1, R191, P2 ;  /* 0x000000019dbf7824 */ /* 0x004fca00010e06bf */
[----:B------:R1:W-:Y:S04]  /*73d0*/  LDGSTS.E [R238+0x800c], desc[UR16][R190.64], P1 ;  /* 0x0800c000beee7fae */ /* 0x0003e80008921850 */
[----:B------:R-:W0:Y:S01]  /*73e0*/  LDGDEPBAR ;  /* 0x00000000000079af */ /* 0x000e220000000000 */
[----:B-1----:R-:W1:Y:S01]  /*73f0*/  S2R R191, SR_TID.X ;  /* 0x0000000000bf7919 */ /* 0x002e620000002100 */
[----:B------:R-:W-:Y:S01]  /*7400*/  VIADD R238, R4, UR4 ;  /* 0x0000000404ee7c36 */ /* 0x000fe20008000000 */
[----:B-1----:R-:W-:-:S04]  /*7410*/  LOP3.LUT R191, R191, 0x1f, RZ, 0xc0, !PT ;  /* 0x0000001fbfbf7812 */ /* 0x002fc800078ec0ff */
[----:B------:R-:W-:Y:S01]  /*7420*/  ISETP.GE.AND P1, PT, R191, R163, PT ;  /* 0x000000a3bf00720c */ /* 0x000fe20003f26270 */
[----:B------:R-:W-:-:S03]  /*7430*/  VIADD R163, R163, 0xffffffe0 ;  /* 0xffffffe0a3a37836 */ /* 0x000fc60000000000 */
[----:B------:R-:W-:-:S04]  /*7440*/  SEL R190, RZ, 0x4, P1 ;  /* 0x00000004ffbe7807 */ /* 0x000fc80000800000 */
[----:B------:R-:W-:-:S04]  /*7450*/  SEL R190, R190, RZ, !P0 ;  /* 0x000000ffbebe7207 */ /* 0x000fc80004000000 */
[----:B------:R-:W-:Y:S02]  /*7460*/  ISETP.NE.U32.AND P0, PT, R190, RZ, PT ;  /* 0x000000ffbe00720c */ /* 0x000fe40003f05070 */
[----:B------:R-:W-:-:S05]  /*7470*/  IADD3 R190, P1, R8, R20, RZ ;  /* 0x0000001408be7210 */ /* 0x000fca0007f3e0ff */
[----:B------:R-:W-:-:S06]  /*7480*/  IMAD.X R191, R156, 0x1, R12, P1 ;  /* 0x000000019cbf7824 */ /* 0x000fcc00008e060c */
[----:B------:R1:W-:Y:S02]  /*7490*/  LDGSTS.E [R238+0x30000], desc[UR16][R190.64], P0 ;  /* 0x30000000beee7fae */ /* 0x0003e40008121850 */
[----:B-1----:R-:W-:Y:S02]  /*74a0*/  IADD3 R190, P1, R8, R19, RZ ;  /* 0x0000001308be7210 */ /* 0x002fe40007f3e0ff */
[----:B------:R-:W-:-:S03]  /*74b0*/  IADD3 R19, P4, R19, R160, RZ ;  /* 0x000000a013137210 */ /* 0x000fc60007f9e0ff */
[C---:B------:R-:W-:Y:S02]  /*74c0*/  IMAD.X R191, R155.reuse, 0x1, R12, P1 ;  /* 0x000000019bbf7824 */ /* 0x040fe400008e060c */
[----:B------:R-:W-:-:S03]  /*74d0*/  IMAD.X R155, R155, 0x1, R159, P4 ;  /* 0x000000019b9b7824 */ /* 0x000fc600020e069f */
        /* <DEDUP_REMOVED lines=11> */
[----:B-1----:R-:W-:-:S05]  /*7590*/  IADD3 R190, P1, R8, R16, RZ ;  /* 0x0000001008be7210 */ /* 0x002fca0007f3e0ff */
[----:B------:R-:W-:-:S05]  /*75a0*/  IMAD.X R191, R152, 0x1, R12, P1 ;  /* 0x0000000198bf7824 */ /* 0x000fca00008e060c */
[----:B------:R1:W-:Y:S02]  /*75b0*/  LDGSTS.E [R238+0x31000], desc[UR16][R190.64], P0 ;  /* 0x31000000beee7fae */ /* 0x0003e40008121850 */
[----:B-1----:R-:W-:-:S05]  /*75c0*/  IADD3 R190, P1, R8, R15, RZ ;  /* 0x0000000f08be7210 */ /* 0x002fca0007f3e0ff */
[----:B------:R-:W-:-:S05]  /*75d0*/  IMAD.X R191, R13, 0x1, R12, P1 ;  /* 0x000000010dbf7824 */ /* 0x000fca00008e060c */
[----:B------:R1:W-:Y:S02]  /*75e0*/  LDGSTS.E [R238+0x31400], desc[UR16][R190.64], P0 ;  /* 0x31400000beee7fae */ /* 0x0003e40008121850 */
[----:B-1----:R-:W-:Y:S02]  /*75f0*/  IADD3 R190, P1, R8, R14, RZ ;  /* 0x0000000e08be7210 */ /* 0x002fe40007f3e0ff */
[----:B------:R-:W-:-:S03]  /*7600*/  IADD3 R14, P6, R14, R160, RZ ;  /* 0x000000a00e0e7210 */ /* 0x000fc60007fde0ff */
[C---:B------:R-:W-:Y:S02]  /*7610*/  IMAD.X R191, R23.reuse, 0x1, R12, P1 ;  /* 0x0000000117bf7824 */ /* 0x040fe400008e060c */
[----:B------:R-:W-:Y:S01]  /*7620*/  IMAD.X R23, R23, 0x1, R159, P6 ;  /* 0x0000000117177824 */ /* 0x000fe200030e069f */
[----:B------:R-:W-:Y:S02]  /*7630*/  LEA R22, P6, R9, R22, 0x2 ;  /* 0x0000001609167211 */ /* 0x000fe400078c10ff */
[----:B------:R1:W-:Y:S02]  /*7640*/  LDGSTS.E [R238+0x31800], desc[UR16][R190.64], P0 ;  /* 0x31800000beee7fae */ /* 0x0003e40008121850 */
[----:B-1----:R-:W-:Y:S02]  /*7650*/  IADD3 R190, P1, R8, R158, RZ ;  /* 0x0000009e08be7210 */ /* 0x002fe40007f3e0ff */
[----:B------:R-:W-:-:S03]  /*7660*/  IADD3 R158, P5, R158, R160, RZ ;  /* 0x000000a09e9e7210 */ /* 0x000fc60007fbe0ff */
[C---:B------:R-:W-:Y:S01]  /*7670*/  IMAD.X R191, R21.reuse, 0x1, R12, P1 ;  /* 0x0000000115bf7824 */ /* 0x040fe200008e060c */
[-C--:B------:R-:W-:Y:S01]  /*7680*/  IADD3 R16, P1, R16, R160.reuse, RZ ;  /* 0x000000a010107210 */ /* 0x080fe20007f3e0ff */
[--C-:B------:R-:W-:Y:S01]  /*7690*/  IMAD.X R21, R21, 0x1, R159.reuse, P5 ;  /* 0x0000000115157824 */ /* 0x100fe200028e069f */
[-C--:B------:R-:W-:Y:S02]  /*76a0*/  IADD3 R20, P5, R20, R160.reuse, RZ ;  /* 0x000000a014147210 */ /* 0x080fe40007fbe0ff */
[----:B------:R1:W-:Y:S01]  /*76b0*/  LDGSTS.E [R238+0x31c00], desc[UR16][R190.64], P0 ;  /* 0x31c00000beee7fae */ /* 0x0003e20008121850 */
[----:B------:R-:W-:Y:S01]  /*76c0*/  IADD3 R15, P0, R15, R160, RZ ;  /* 0x000000a00f0f7210 */ /* 0x000fe20007f1e0ff */
[--C-:B------:R-:W-:Y:S02]  /*76d0*/  IMAD.X R152, R152, 0x1, R159.reuse, P1 ;  /* 0x0000000198987824 */ /* 0x100fe400008e069f */
[----:B------:R-:W0:Y:S01]  /*76e0*/  LDGDEPBAR ;  /* 0x00000000000079af */ /* 0x000e220000000000 */
[----:B------:R-:W-:-:S02]  /*76f0*/  IMAD.X R156, R156, 0x1, R159, P5 ;  /* 0x000000019c9c7824 */ /* 0x000fc400028e069f */
[----:B------:R-:W-:Y:S01]  /*7700*/  IMAD.X R13, R13, 0x1, R159, P0 ;  /* 0x000000010d0d7824 */ /* 0x000fe200000e069f */
[----:B------:R-:W-:Y:S02]  /*7710*/  ISETP.NE.U32.AND P0, PT, R180, R187, PT ;  /* 0x000000bbb400720c */ /* 0x000fe40003f05070 */
[----:B-1----:R-:W-:-:S04]  /*7720*/  SHF.R.S32.HI R191, RZ, 0x1f, R9 ;  /* 0x0000001fffbf7819 */ /* 0x002fc80000011409 */
[----:B------:R-:W-:-:S05]  /*7730*/  SHF.L.U64.HI R191, R9, 0x2, R191 ;  /* 0x0000000209bf7819 */ /* 0x000fca00000102bf */
[----:B------:R-:W-:Y:S02]  /*7740*/  IMAD.X R157, R157, 0x1, R191, P6 ;  /* 0x000000019d9d7824 */ /* 0x000fe400030e06bf */
[----:B------:R-:W-:Y:S05]  /*7750*/  @P0 BRA `(.L_x_1) ;  /* 0xffffffe000140947 */ /* 0x000fea000383ffff */
.L_x_0:
[----:B---3--:R-:W1:Y:S01]  /*7760*/  S2R R190, SR_TID.X ;  /* 0x0000000000be7919 */ /* 0x008e620000002100 */
[----:B------:R-:W-:Y:S02]  /*7770*/  WARPGROUP.DEPBAR.LE gsb0, 0x0 ;  /* 0x00008000000079c5 */ /* 0x000fe40000010000 */
[----:B------:R-:W-:-:S04]  /*7780*/  DEPBAR.LE SB0, 0x0 ;  /* 0x000080000000791a */ /* 0x000fc80000000000 */
[----:B------:R-:W-:Y:S01]  /*7790*/  VIADD R4, R0, 0x1 ;  /* 0x0000000100047836 */ /* 0x000fe20000000000 */
[----:B------:R-:W-:Y:S01]  /*77a0*/  ULDC.64 UR4, c[0x0][0x220] ;  /* 0x0000880000047ab9 */ /* 0x000fe20000000a00 */
[----:B------:R-:W-:Y:S01]  /*77b0*/  IMAD.MOV.U32 R12, RZ, RZ, R120 ;  /* 0x000000ffff0c7224 */ /* 0x000fe200078e0078 */
[-C--:B------:R-:W-:Y:S01]  /*77c0*/  ISETP.GE.AND P2, PT, R3, R188.reuse, PT ;  /* 0x000000bc0300720c */ /* 0x080fe20003f46270 */
[----:B------:R-:W-:Y:S01]  /*77d0*/  IMAD.MOV.U32 R13, RZ, RZ, R122 ;  /* 0x000000ffff0d7224 */ /* 0x000fe200078e007a */
[-C--:B------:R-:W-:Y:S01]  /*77e0*/  ISETP.GE.AND P3, PT, R4, R189.reuse, PT ;  /* 0x000000bd0400720c */ /* 0x080fe20003f66270 */
[C---:B------:R-:W-:Y:S01]  /*77f0*/  VIADD R4, R0.reuse, 0x2 ;  /* 0x0000000200047836 */ /* 0x040fe20000000000 */
[CC--:B------:R-:W-:Y:S01]  /*7800*/  ISETP.GE.AND P5, PT, R0.reuse, R189.reuse, PT ;  /* 0x000000bd0000720c */ /* 0x0c0fe20003fa6270 */
[----:B------:R-:W-:Y:S01]  /*7810*/  IMAD.MOV.U32 R14, RZ, RZ, R88 ;  /* 0x000000ffff0e7224 */ /* 0x000fe200078e0058 */
[-C--:B------:R-:W-:Y:S01]  /*7820*/  ISETP.LT.AND P2, PT, R0, R189.reuse, !P2 ;  /* 0x000000bd0000720c */ /* 0x080fe20005741270 */
[----:B------:R-:W-:Y:S01]  /*7830*/  IMAD.MOV.U32 R15, RZ, RZ, R90 ;  /* 0x000000ffff0f7224 */ /* 0x000fe200078e005a */
[----:B------:R-:W-:Y:S01]  /*7840*/  ISETP.GE.AND P1, PT, R4, R189, PT ;  /* 0x000000bd0400720c */ /* 0x000fe20003f26270 */
[----:B------:R-:W-:Y:S01]  /*7850*/  VIADD R2, R0, 0x3f ;  /* 0x0000003f00027836 */ /* 0x000fe20000000000 */
[----:B------:R-:W-:Y:S01]  /*7860*/  ISETP.LT.AND P5, PT, R5, R188, !P5 ;  /* 0x000000bc0500720c */ /* 0x000fe20006fa1270 */
[----:B------:R-:W-:-:S02]  /*7870*/  IMAD.MOV.U32 R16, RZ, RZ, R56 ;  /* 0x000000ffff107224 */ /* 0x000fc400078e0038 */
[----:B------:R-:W-:Y:S01]  /*7880*/  IMAD.MOV.U32 R17, RZ, RZ, R58 ;  /* 0x000000ffff117224 */ /* 0x000fe200078e003a */
[-C--:B------:R-:W-:Y:S01]  /*7890*/  ISETP.GE.AND P0, PT, R2, R189.reuse, PT ;  /* 0x000000bd0200720c */ /* 0x080fe20003f06270 */
[----:B------:R-:W-:Y:S02]  /*78a0*/  VIADD R2, R0, 0x3 ;  /* 0x0000000300027836 */ /* 0x000fe40000000000 */
[----:B------:R-:W-:Y:S02]  /*78b0*/  IMAD.MOV.U32 R18, RZ, RZ, R24 ;  /* 0x000000ffff127224 */ /* 0x000fe400078e0018 */
[----:B------:R-:W-:Y:S01]  /*78c0*/  IMAD.MOV.U32 R19, RZ, RZ, R26 ;  /* 0x000000ffff137224 */ /* 0x000fe200078e001a */
[----:B------:R-:W-:Y:S01]  /*78d0*/  ISETP.GE.AND P4, PT, R2, R189, PT ;  /* 0x000000bd0200720c */ /* 0x000fe20003f86270 */
[----:B------:R-:W-:Y:S01]  /*78e0*/  IMAD.MOV.U32 R20, RZ, RZ, R121 ;  /* 0x000000ffff147224 */ /* 0x000fe200078e0079 */
[C---:B-1----:R-:W-:Y:S01]  /*78f0*/  LOP3.LUT R9, R190.reuse, 0xe0, RZ, 0xc0, !PT ;  /* 0x000000e0be097812 */ /* 0x042fe200078ec0ff */
[----:B------:R-:W-:-:S02]  /*7900*/  IMAD.SHL.U32 R6, R190, 0x10, RZ ;  /* 0x00000010be067824 */ /* 0x000fc400078e00ff */
[----:B------:R-:W-:Y:S02]  /*7910*/  IMAD.SHL.U32 R7, R190, 0x80, RZ ;  /* 0x00000080be077824 */ /* 0x000fe400078e00ff */
[----:B------:R-:W-:Y:S01]  /*7920*/  IMAD.MOV.U32 R21, RZ, RZ, R123 ;  /* 0x000000ffff157224 */ /* 0x000fe200078e007b */
[----:B------:R-:W-:Y:S01]  /*7930*/  LOP3.LUT R6, R6, 0xf0, RZ, 0xc0, !PT ;  /* 0x000000f006067812 */ /* 0x000fe200078ec0ff */
[----:B------:R-:W-:Y:S01]  /*7940*/  IMAD.MOV.U32 R22, RZ, RZ, R89 ;  /* 0x000000ffff167224 */ /* 0x000fe200078e0059 */
[----:B------:R-:W-:Y:S01]  /*7950*/  LOP3.LUT R7, R7, 0x800, RZ, 0xc0, !PT ;  /* 0x0000080007077812 */ /* 0x000fe200078ec0ff */
[----:B------:R-:W-:Y:S02]  /*7960*/  IMAD.MOV.U32 R23, RZ, RZ, R91 ;  /* 0x000000ffff177224 */ /* 0x000fe400078e005b */
[----:B------:R-:W-:Y:S01]  /*7970*/  IMAD.MOV.U32 R56, RZ, RZ, R57 ;  /* 0x000000ffff387224 */ /* 0x000fe200078e0039 */
[----:B------:R-:W-:Y:S01]  /*7980*/  IADD3 R6, R7, UR8, R6 ;  /* 0x0000000807067c10 */ /* 0x000fe2000fffe006 */
[----:B------:R-:W-:Y:S01]  /*7990*/  IMAD.MOV.U32 R57, RZ, RZ, R59 ;  /* 0x000000ffff397224 */ /* 0x000fe200078e003b */
[----:B------:R-:W-:Y:S01]  /*79a0*/  LOP3.LUT R7, R190, 0xff, RZ, 0xc0, !PT ;  /* 0x000000ffbe077812 */ /* 0x000fe200078ec0ff */
[----:B------:R-:W-:-:S02]  /*79b0*/  IMAD.MOV.U32 R58, RZ, RZ, R25 ;  /* 0x000000ffff3a7224 */ /* 0x000fc400078e0019 */
[----:B------:R-:W-:Y:S01]  /*79c0*/  IMAD R4, R9, 0x8, R6 ;  /* 0x0000000809047824 */ /* 0x000fe200078e0206 */
[----:B------:R-:W-:Y:S01]  /*79d0*/  BAR.SYNC.DEFER_BLOCKING 0x0 ;  /* 0x0000000000007b1d */ /* 0x000fe20000010000 */
[----:B------:R-:W-:Y:S01]  /*79e0*/  LEA R2, R7, UR8, 0x4 ;  /* 0x0000000807027c11 */ /* 0x000fe2000f8e20ff */
[----:B------:R-:W-:Y:S02]  /*79f0*/  IMAD.MOV.U32 R59, RZ, RZ, R27 ;  /* 0x000000ffff3b7224 */ /* 0x000fe400078e001b */
[----:B------:R-:W-:Y:S02]  /*7a00*/  IMAD.MOV.U32 R88, RZ, RZ, R124 ;  /* 0x000000ffff587224 */ /* 0x000fe400078e007c */
[----:B------:R-:W-:Y:S02]  /*7a10*/  IMAD.MOV.U32 R89, RZ, RZ, R126 ;  /* 0x000000ffff597224 */ /* 0x000fe400078e007e */
[----:B------:R-:W1:Y:S01]  /*7a20*/  LDC R6, c[0x0][0x244] ;  /* 0x00009100ff067b82 */ /* 0x000e620000000800 */
[----:B------:R-:W-:-:S02]  /*7a30*/  IMAD.MOV.U32 R90, RZ, RZ, R92 ;  /* 0x000000ffff5a7224 */ /* 0x000fc400078e005c */
[----:B------:R-:W-:Y:S02]  /*7a40*/  IMAD.MOV.U32 R91, RZ, RZ, R94 ;  /* 0x000000ffff5b7224 */ /* 0x000fe400078e005e */
[----:B------:R-:W-:Y:S02]  /*7a50*/  IMAD.MOV.U32 R120, RZ, RZ, R60 ;  /* 0x000000ffff787224 */ /* 0x000fe400078e003c */
[----:B------:R-:W-:Y:S02]  /*7a60*/  IMAD.MOV.U32 R121, RZ, RZ, R62 ;  /* 0x000000ffff797224 */ /* 0x000fe400078e003e */
[----:B------:R-:W-:Y:S02]  /*7a70*/  IMAD.MOV.U32 R122, RZ, RZ, R28 ;  /* 0x000000ffff7a7224 */ /* 0x000fe400078e001c */
[----:B------:R-:W-:Y:S02]  /*7a80*/  IMAD.MOV.U32 R123, RZ, RZ, R30 ;  /* 0x000000ffff7b7224 */ /* 0x000fe400078e001e */
[----:B------:R-:W-:-:S02]  /*7a90*/  IMAD.MOV.U32 R92, RZ, RZ, R61 ;  /* 0x000000ffff5c7224 */ /* 0x000fc400078e003d */
[----:B------:R-:W-:Y:S01]  /*7aa0*/  IMAD.MOV.U32 R94, RZ, RZ, R29 ;  /* 0x000000ffff5e7224 */ /* 0x000fe200078e001d */
[----:B------:R-:W-:Y:S01]  /*7ab0*/  STSM.16.M88.4 [R4], R12 ;  /* 0x0000000c04007844 */ /* 0x000fe20000000200 */
[----:B------:R-:W-:Y:S02]  /*7ac0*/  IMAD.MOV.U32 R124, RZ, RZ, R64 ;  /* 0x000000ffff7c7224 */ /* 0x000fe400078e0040 */
[----:B------:R-:W-:Y:S01]  /*7ad0*/  IMAD.MOV.U32 R126, RZ, RZ, R32 ;  /* 0x000000ffff7e7224 */ /* 0x000fe200078e0020 */
[----:B------:R-:W-:Y:S01]  /*7ae0*/  BAR.SYNC.DEFER_BLOCKING 0x0 ;  /* 0x0000000000007b1d */ /* 0x000fe20000010000 */
[----:B------:R-:W-:Y:S02]  /*7af0*/  IMAD.MOV.U32 R152, RZ, RZ, R65 ;  /* 0x000000ffff987224 */ /* 0x000fe400078e0041 */
[----:B------:R-:W-:Y:S02]  /*7b00*/  IMAD.MOV.U32 R153, RZ, RZ, R67 ;  /* 0x000000ffff997224 */ /* 0x000fe400078e0043 */
[----:B------:R-:W-:-:S02]  /*7b10*/  IMAD.MOV.U32 R154, RZ, RZ, R33 ;  /* 0x000000ffff9a7224 */ /* 0x000fc400078e0021 */
[----:B------:R-:W-:Y:S02]  /*7b20*/  IMAD.MOV.U32 R155, RZ, RZ, R35 ;  /* 0x000000ffff9b7224 */ /* 0x000fe400078e0023 */
[----:B-1----:R-:W-:Y:S01]  /*7b30*/  IMAD R7, R3, R6, RZ ;  /* 0x0000000603077224 */ /* 0x002fe200078e02ff */
[----:B------:R-:W1:Y:S01]  /*7b40*/  LDS.128 R8, [R2] ;  /* 0x0000000002087984 */ /* 0x000e620000000c00 */
[----:B------:R-:W-:Y:S06]  /*7b50*/  BAR.SYNC.DEFER_BLOCKING 0x0 ;  /* 0x0000000000007b1d */ /* 0x000fec0000010000 */
[----:B------:R-:W-:Y:S02]  /*7b60*/  STSM.16.M88.4 [R4], R16 ;  /* 0x0000001004007844 */ /* 0x000fe40000000200 */
[----:B------:R-:W-:Y:S06]  /*7b70*/  BAR.SYNC.DEFER_BLOCKING 0x0 ;  /* 0x0000000000007b1d */ /* 0x000fec0000010000 */
[----:B------:R-:W2:Y:S02]  /*7b80*/  LDS.128 R12, [R2] ;  /* 0x00000000020c7984 */ /* 0x000ea40000000c00 */
[----:B------:R-:W-:Y:S06]  /*7b90*/  BAR.SYNC.DEFER_BLOCKING 0x0 ;  /* 0x0000000000007b1d */ /* 0x000fec0000010000 */
[----:B------:R-:W-:Y:S02]  /*7ba0*/  STSM.16.M88.4 [R4], R20 ;  /* 0x0000001404007844 */ /* 0x000fe40000000200 */
[----:B------:R-:W-:Y:S06]  /*7bb0*/  BAR.SYNC.DEFER_BLOCKING 0x0 ;  /* 0x0000000000007b1d */ /* 0x000fec0000010000 */
[----:B------:R-:W3:Y:S02]  /*7bc0*/  LDS.128 R24, [R2] ;  /* 0x0000000002187984 */ /* 0x000ee40000000c00 */
[----:B------:R-:W-:Y:S06]  /*7bd0*/  BAR.SYNC.DEFER_BLOCKING 0x0 ;  /* 0x0000000000007b1d */ /* 0x000fec0000010000 */
[----:B------:R4:W-:Y:S02]  /*7be0*/  STSM.16.M88.4 [R4], R56 ;  /* 0x0000003804007844 */ /* 0x0009e40000000200 */
[----:B------:R-:W-:Y:S01]  /*7bf0*/  BAR.SYNC.DEFER_BLOCKING 0x0 ;  /* 0x0000000000007b1d */ /* 0x000fe20000010000 */
[----:B----4-:R-:W-:-:S02]  /*7c00*/  IMAD.MOV.U32 R56, RZ, RZ, R125 ;  /* 0x000000ffff387224 */ /* 0x010fc400078e007d */
[----:B------:R-:W-:Y:S02]  /*7c10*/  IMAD.MOV.U32 R57, RZ, RZ, R127 ;  /* 0x000000ffff397224 */ /* 0x000fe400078e007f */
[----:B------:R-:W-:Y:S02]  /*7c20*/  IMAD.MOV.U32 R58, RZ, RZ, R93 ;  /* 0x000000ffff3a7224 */ /* 0x000fe400078e005d */
[----:B------:R-:W-:Y:S02]  /*7c30*/  IMAD.MOV.U32 R59, RZ, RZ, R95 ;  /* 0x000000ffff3b7224 */ /* 0x000fe400078e005f */
[----:B------:R-:W-:Y:S02]  /*7c40*/  IMAD.MOV.U32 R93, RZ, RZ, R63 ;  /* 0x000000ffff5d7224 */ /* 0x000fe400078e003f */
[----:B------:R-:W-:Y:S01]  /*7c50*/  IMAD.MOV.U32 R95, RZ, RZ, R31 ;  /* 0x000000ffff5f7224 */ /* 0x000fe200078e001f */
[----:B------:R-:W4:Y:S01]  /*7c60*/  LDS.128 R20, [R2] ;  /* 0x0000000002147984 */ /* 0x000f220000000c00 */
[----:B------:R-:W-:-:S02]  /*7c70*/  IMAD.MOV.U32 R125, RZ, RZ, R66 ;  /* 0x000000ffff7d7224 */ /* 0x000fc400078e0042 */
[----:B------:R-:W-:Y:S01]  /*7c80*/  IMAD.MOV.U32 R127, RZ, RZ, R34 ;  /* 0x000000ffff7f7224 */ /* 0x000fe200078e0022 */
[----:B------:R-:W-:Y:S06]  /*7c90*/  BAR.SYNC.DEFER_BLOCKING 0x0 ;  /* 0x0000000000007b1d */ /* 0x000fec0000010000 */
[----:B------:R-:W-:Y:S02]  /*7ca0*/  STSM.16.M88.4 [R4], R88 ;  /* 0x0000005804007844 */ /* 0x000fe40000000200 */
[----:B------:R-:W-:Y:S06]  /*7cb0*/  BAR.SYNC.DEFER_BLOCKING 0x0 ;  /* 0x0000000000007b1d */ /* 0x000fec0000010000 */
[----:B------:R-:W5:Y:S02]  /*7cc0*/  LDS.128 R16, [R2] ;  /* 0x0000000002107984 */ /* 0x000f640000000c00 */
[----:B------:R-:W-:Y:S06]  /*7cd0*/  BAR.SYNC.DEFER_BLOCKING 0x0 ;  /* 0x0000000000007b1d */ /* 0x000fec0000010000 */
[----:B------:R1:W-:Y:S02]  /*7ce0*/  STSM.16.M88.4 [R4], R120 ;  /* 0x0000007804007844 */ /* 0x0003e40000000200 */
[----:B------:R-:W-:Y:S01]  /*7cf0*/  BAR.SYNC.DEFER_BLOCKING 0x0 ;  /* 0x0000000000007b1d */ /* 0x000fe20000010000 */
[----:B-1----:R-:W-:-:S02]  /*7d00*/  IMAD.MOV.U32 R120, RZ, RZ, R128 ;  /* 0x000000ffff787224 */ /* 0x002fc400078e0080 */
[----:B------:R-:W-:Y:S02]  /*7d10*/  IMAD.MOV.U32 R121, RZ, RZ, R130 ;  /* 0x000000ffff797224 */ /* 0x000fe400078e0082 */
[----:B------:R-:W-:Y:S02]  /*7d20*/  IMAD.MOV.U32 R122, RZ, RZ, R96 ;  /* 0x000000ffff7a7224 */ /* 0x000fe400078e0060 */
[----:B------:R-:W-:Y:S02]  /*7d30*/  IMAD.MOV.U32 R123, RZ, RZ, R98 ;  /* 0x000000ffff7b7224 */ /* 0x000fe400078e0062 */
[----:B------:R-:W-:Y:S02]  /*7d40*/  IMAD.MOV.U32 R128, RZ, RZ, R129 ;  /* 0x000000ffff807224 */ /* 0x000fe400078e0081 */
[----:B------:R-:W-:Y:S01]  /*7d50*/  IMAD.MOV.U32 R129, RZ, RZ, R131 ;  /* 0x000000ffff817224 */ /* 0x000fe200078e0083 */
[----:B------:R-:W1:Y:S01]  /*7d60*/  LDS.128 R88, [R2] ;  /* 0x0000000002587984 */ /* 0x000e620000000c00 */
[----:B------:R-:W-:-:S02]  /*7d70*/  IMAD.MOV.U32 R130, RZ, RZ, R97 ;  /* 0x000000ffff827224 */ /* 0x000fc400078e0061 */
[----:B------:R-:W-:Y:S01]  /*7d80*/  IMAD.MOV.U32 R131, RZ, RZ, R99 ;  /* 0x000000ffff837224 */ /* 0x000fe200078e0063 */
[----:B------:R-:W-:Y:S06]  /*7d90*/  BAR.SYNC.DEFER_BLOCKING 0x0 ;  /* 0x0000000000007b1d */ /* 0x000fec0000010000 */
[----:B------:R-:W-:Y:S02]  /*7da0*/  STSM.16.M88.4 [R4], R56 ;  /* 0x0000003804007844 */ /* 0x000fe40000000200 */
[----:B------:R-:W-:Y:S06]  /*7db0*/  BAR.SYNC.DEFER_BLOCKING 0x0 ;  /* 0x0000000000007b1d */ /* 0x000fec0000010000 */
[----:B------:R-:W1:Y:S02]  /*7dc0*/  LDS.128 R60, [R2] ;  /* 0x00000000023c7984 */ /* 0x000e640000000c00 */
[----:B------:R-:W-:Y:S06]  /*7dd0*/  BAR.SYNC.DEFER_BLOCKING 0x0 ;  /* 0x0000000000007b1d */ /* 0x000fec0000010000 */
[----:B------:R-:W-:Y:S02]  /*7de0*/  STSM.16.M88.4 [R4], R92 ;  /* 0x0000005c04007844 */ /* 0x000fe40000000200 */
[----:B------:R-:W-:Y:S06]  /*7df0*/  BAR.SYNC.DEFER_BLOCKING 0x0 ;  /* 0x0000000000007b1d */ /* 0x000fec0000010000 */
[----:B------:R-:W1:Y:S02]  /*7e00*/  LDS.128 R56, [R2] ;  /* 0x0000000002387984 */ /* 0x000e640000000c00 */
[----:B------:R-:W-:Y:S06]  /*7e10*/  BAR.SYNC.DEFER_BLOCKING 0x0 ;  /* 0x0000000000007b1d */ /* 0x000fec0000010000 */
[----:B------:R2:W-:Y:S02]  /*7e20*/  STSM.16.M88.4 [R4], R120 ;  /* 0x0000007804007844 */ /* 0x0005e40000000200 */
[----:B------:R-:W-:Y:S01]  /*7e30*/  BAR.SYNC.DEFER_BLOCKING 0x0 ;  /* 0x0000000000007b1d */ /* 0x000fe20000010000 */
[----:B--2---:R-:W-:-:S02]  /*7e40*/  IMAD.MOV.U32 R120, RZ, RZ, R132 ;  /* 0x000000ffff787224 */ /* 0x004fc400078e0084 */
[----:B------:R-:W-:Y:S02]  /*7e50*/  IMAD.MOV.U32 R121, RZ, RZ, R134 ;  /* 0x000000ffff797224 */ /* 0x000fe400078e0086 */
[----:B------:R-:W-:Y:S02]  /*7e60*/  IMAD.MOV.U32 R122, RZ, RZ, R100 ;  /* 0x000000ffff7a7224 */ /* 0x000fe400078e0064 */
[----:B------:R-:W-:Y:S02]  /*7e70*/  IMAD.MOV.U32 R123, RZ, RZ, R102 ;  /* 0x000000ffff7b7224 */ /* 0x000fe400078e0066 */
[----:B------:R-:W-:Y:S02]  /*7e80*/  IMAD.MOV.U32 R132, RZ, RZ, R69 ;  /* 0x000000ffff847224 */ /* 0x000fe400078e0045 */
[----:B------:R-:W-:Y:S01]  /*7e90*/  IMAD.MOV.U32 R134, RZ, RZ, R37 ;  /* 0x000000ffff867224 */ /* 0x000fe200078e0025 */
[----:B------:R-:W2:Y:S01]  /*7ea0*/  LDS.128 R28, [R2] ;  /* 0x00000000021c7984 */ /* 0x000ea20000000c00 */
[----:B------:R-:W-:Y:S06]  /*7eb0*/  BAR.SYNC.DEFER_BLOCKING 0x0 ;  /* 0x0000000000007b1d */ /* 0x000fec0000010000 */
[----:B------:R3:W-:Y:S02]  /*7ec0*/  STSM.16.M88.4 [R4], R124 ;  /* 0x0000007c04007844 */ /* 0x0007e40000000200 */
[----:B------:R-:W-:Y:S01]  /*7ed0*/  BAR.SYNC.DEFER_BLOCKING 0x0 ;  /* 0x0000000000007b1d */ /* 0x000fe20000010000 */
[----:B---3--:R-:W-:-:S02]  /*7ee0*/  IMAD.MOV.U32 R124, RZ, RZ, R68 ;  /* 0x000000ffff7c7224 */ /* 0x008fc400078e0044 */
[----:B------:R-:W-:Y:S02]  /*7ef0*/  IMAD.MOV.U32 R125, RZ, RZ, R70 ;  /* 0x000000ffff7d7224 */ /* 0x000fe400078e0046 */
[----:B------:R-:W-:Y:S02]  /*7f00*/  IMAD.MOV.U32 R126, RZ, RZ, R36 ;  /* 0x000000ffff7e7224 */ /* 0x000fe400078e0024 */
[----:B------:R-:W-:Y:S01]  /*7f10*/  IMAD.MOV.U32 R127, RZ, RZ, R38 ;  /* 0x000000ffff7f7224 */ /* 0x000fe200078e0026 */
[----:B------:R-:W3:Y:S01]  /*7f20*/  LDS.128 R96, [R2] ;  /* 0x0000000002607984 */ /* 0x000ee20000000c00 */
        /* <DEDUP_REMOVED lines=10> */
[----:B------:R-:W-:Y:S06]  /*7fd0*/  BAR.SYNC.DEFER_BLOCKING 0x0 ;  /* 0x0000000000007b1d */ /* 0x000fec0000010000 */
[----:B------:R5:W-:Y:S02]  /*7fe0*/  STSM.16.M88.4 [R4], R152 ;  /* 0x0000009804007844 */ /* 0x000be40000000200 */
[----:B------:R-:W-:Y:S01]  /*7ff0*/  BAR.SYNC.DEFER_BLOCKING 0x0 ;  /* 0x0000000000007b1d */ /* 0x000fe20000010000 */
[----:B-----5:R-:W-:-:S02]  /*8000*/  IMAD.MOV.U32 R152, RZ, RZ, R72 ;  /* 0x000000ffff987224 */ /* 0x020fc400078e0048 */
[----:B------:R-:W-:Y:S02]  /*8010*/  IMAD.MOV.U32 R153, RZ, RZ, R74 ;  /* 0x000000ffff997224 */ /* 0x000fe400078e004a */
[----:B------:R-:W-:Y:S02]  /*8020*/  IMAD.MOV.U32 R154, RZ, RZ, R40 ;  /* 0x000000ffff9a7224 */ /* 0x000fe400078e0028 */
[----:B------:R-:W-:Y:S01]  /*8030*/  IMAD.MOV.U32 R155, RZ, RZ, R42 ;  /* 0x000000ffff9b7224 */ /* 0x000fe200078e002a */
[----:B------:R-:W5:Y:S01]  /*8040*/  LDS.128 R64, [R2] ;  /* 0x0000000002407984 */ /* 0x000f620000000c00 */
        /* <DEDUP_REMOVED lines=14> */
[----:B------:R-:W-:Y:S01]  /*8130*/  IMAD.MOV.U32 R140, RZ, RZ, R77 ;  /* 0x000000ffff8c7224 */ /* 0x000fe200078e004d */
        /* <DEDUP_REMOVED lines=10> */
[----:B------:R-:W-:Y:S01]  /*81e0*/  IMAD.MOV.U32 R142, RZ, RZ, R45 ;  /* 0x000000ffff8e7224 */ /* 0x000fe200078e002d */
        /* <DEDUP_REMOVED lines=18> */
[----:B------:R-:W-:Y:S01]  /*8310*/  IMAD.MOV.U32 R155, RZ, RZ, R46 ;  /* 0x000000ffff9b7224 */ /* 0x000fe200078e002e */
[----:B------:R-:W4:Y:S01]  /*8320*/  LDS.128 R124, [R2] ;  /* 0x00000000027c7984 */ /* 0x000f220000000c00 */
[----:B------:R-:W-:Y:S06]  /*8330*/  BAR.SYNC.DEFER_BLOCKING 0x0 ;  /* 0x0000000000007b1d */ /* 0x000fec0000010000 */
[----:B------:R-:W-:Y:S02]  /*8340*/  STSM.16.M88.4 [R4], R128 ;  /* 0x0000008004007844 */ /* 0x000fe40000000200 */
[----:B------:R-:W-:Y:S06]  /*8350*/  BAR.SYNC.DEFER_BLOCKING 0x0 ;  /* 0x0000000000007b1d */ /* 0x000fec0000010000 */
[----:B------:R-:W4:Y:S02]  /*8360*/  LDS.128 R104, [R2] ;  /* 0x0000000002687984 */ /* 0x000f240000000c00 */
[----:B------:R-:W-:Y:S06]  /*8370*/  BAR.SYNC.DEFER_BLOCKING 0x0 ;  /* 0x0000000000007b1d */ /* 0x000fec0000010000 */
[----:B------:R5:W-:Y:S02]  /*8380*/  STSM.16.M88.4 [R4], R132 ;  /* 0x0000008404007844 */ /* 0x000be40000000200 */
[----:B------:R-:W-:Y:S01]  /*8390*/  BAR.SYNC.DEFER_BLOCKING 0x0 ;  /* 0x0000000000007b1d */ /* 0x000fe20000010000 */
[----:B-----5:R-:W-:-:S02]  /*83a0*/  IMAD.MOV.U32 R132, RZ, RZ, R141 ;  /* 0x000000ffff847224 */ /* 0x020fc400078e008d */
[----:B------:R-:W-:Y:S02]  /*83b0*/  IMAD.MOV.U32 R133, RZ, RZ, R143 ;  /* 0x000000ffff857224 */ /* 0x000fe400078e008f */
[----:B------:R-:W-:Y:S02]  /*83c0*/  IMAD.MOV.U32 R134, RZ, RZ, R109 ;  /* 0x000000ffff867224 */ /* 0x000fe400078e006d */
[----:B------:R-:W-:Y:S02]  /*83d0*/  IMAD.MOV.U32 R135, RZ, RZ, R111 ;  /* 0x000000ffff877224 */ /* 0x000fe400078e006f */
[----:B------:R-:W-:Y:S02]  /*83e0*/  IMAD.MOV.U32 R141, RZ, RZ, R79 ;  /* 0x000000ffff8d7224 */ /* 0x000fe400078e004f */
[----:B------:R-:W-:Y:S01]  /*83f0*/  IMAD.MOV.U32 R143, RZ, RZ, R47 ;  /* 0x000000ffff8f7224 */ /* 0x000fe200078e002f */
[----:B------:R-:W5:Y:S01]  /*8400*/  LDS.128 R72, [R2] ;  /* 0x0000000002487984 */ /* 0x000f620000000c00 */
        /* <DEDUP_REMOVED lines=17> */
[----:B------:R-:W-:Y:S01]  /*8520*/  IMAD.MOV.U32 R155, RZ, RZ, R50 ;  /* 0x000000ffff9b7224 */ /* 0x000fe200078e0032 */
[----:B------:R-:W2:Y:S01]  /*8530*/  LDS.128 R128, [R2] ;  /* 0x0000000002807984 */ /* 0x000ea20000000c00 */
[----:B------:R-:W-:Y:S06]  /*8540*/  BAR.SYNC.DEFER_BLOCKING 0x0 ;  /* 0x0000000000007b1d */ /* 0x000fec0000010000 */
[----:B------:R-:W-:Y:S02]  /*8550*/  STSM.16.M88.4 [R4], R132 ;  /* 0x0000008404007844 */ /* 0x000fe40000000200 */
[----:B------:R-:W-:Y:S06]  /*8560*/  BAR.SYNC.DEFER_BLOCKING 0x0 ;  /* 0x0000000000007b1d */ /* 0x000fec0000010000 */
[----:B------:R-:W2:Y:S02]  /*8570*/  LDS.128 R108, [R2] ;  /* 0x00000000026c7984 */ /* 0x000ea40000000c00 */
[----:B------:R-:W-:Y:S06]  /*8580*/  BAR.SYNC.DEFER_BLOCKING 0x0 ;  /* 0x0000000000007b1d */ /* 0x000fec0000010000 */
[----:B------:R3:W-:Y:S02]  /*8590*/  STSM.16.M88.4 [R4], R140 ;  /* 0x0000008c04007844 */ /* 0x0007e40000000200 */
[----:B------:R-:W-:Y:S01]  /*85a0*/  BAR.SYNC.DEFER_BLOCKING 0x0 ;  /* 0x0000000000007b1d */ /* 0x000fe20000010000 */
[----:B---3--:R-:W-:-:S02]  /*85b0*/  IMAD.MOV.U32 R142, RZ, RZ, R113 ;  /* 0x000000ffff8e7224 */ /* 0x008fc400078e0071 */
[----:B------:R-:W-:Y:S02]  /*85c0*/  IMAD.MOV.U32 R143, RZ, RZ, R115 ;  /* 0x000000ffff8f7224 */ /* 0x000fe400078e0073 */
[----:B------:R-:W-:Y:S02]  /*85d0*/  IMAD.MOV.U32 R140, RZ, RZ, R145 ;  /* 0x000000ffff8c7224 */ /* 0x000fe400078e0091 */
[----:B------:R-:W-:Y:S02]  /*85e0*/  IMAD.MOV.U32 R141, RZ, RZ, R147 ;  /* 0x000000ffff8d7224 */ /* 0x000fe400078e0093 */
[----:B------:R-:W-:Y:S02]  /*85f0*/  IMAD.MOV.U32 R145, RZ, RZ, R150 ;  /* 0x000000ffff917224 */ /* 0x000fe400078e0096 */
[----:B------:R-:W-:Y:S01]  /*8600*/  IMAD.MOV.U32 R147, RZ, RZ, R118 ;  /* 0x000000ffff937224 */ /* 0x000fe200078e0076 */
[----:B------:R-:W3:Y:S01]  /*8610*/  LDS.128 R76, [R2] ;  /* 0x00000000024c7984 */ /* 0x000ee20000000c00 */
[----:B------:R-:W-:Y:S01]  /*8620*/  IMAD.MOV.U32 R150, RZ, RZ, R53 ;  /* 0x000000ffff967224 */ /* 0x000fe200078e0035 */
        /* <DEDUP_REMOVED lines=19> */
[----:B------:R-:W-:Y:S01]  /*8760*/  IMAD R52, R6, 0x100, R7 ;  /* 0x0000010006347824 */ /* 0x000fe200078e0207 */
[C---:B------:R-:W-:Y:S01]  /*8770*/  LEA R6, P6, R7.reuse, UR4, 0x2 ;  /* 0x0000000407067c11 */ /* 0x040fe2000f8c10ff */
[----:B------:R-:W5:Y:S03]  /*8780*/  LDS.128 R132, [R2] ;  /* 0x0000000002847984 */ /* 0x000f660000000c00 */
[----:B------:R-:W-:Y:S01]  /*8790*/  LEA.HI.X.SX32 R7, R7, UR5, 0x2, P6 ;  /* 0x0000000507077c11 */ /* 0x000fe2000b0f16ff */
[----:B------:R-:W-:Y:S06]  /*87a0*/  BAR.SYNC.DEFER_BLOCKING 0x0 ;  /* 0x0000000000007b1d */ /* 0x000fec0000010000 */
[----:B------:R1:W-:Y:S02]  /*87b0*/  STSM.16.M88.4 [R4], R136 ;  /* 0x0000008804007844 */ /* 0x0003e40000000200 */
[----:B------:R-:W-:Y:S01]  /*87c0*/  BAR.SYNC.DEFER_BLOCKING 0x0 ;  /* 0x0000000000007b1d */ /* 0x000fe20000010000 */
[----:B-1----:R-:W-:-:S05]  /*87d0*/  LEA R136, P6, R52, UR4, 0x2 ;  /* 0x0000000434887c11 */ /* 0x002fca000f8c10ff */
[----:B------:R-:W-:Y:S02]  /*87e0*/  ULDC UR4, c[0x0][0x248] ;  /* 0x0000920000047ab9 */ /* 0x000fe40000000800 */
[----:B------:R-:W-:Y:S01]  /*87f0*/  IMAD R139, R0, UR4, RZ ;  /* 0x00000004008b7c24 */ /* 0x000fe2000f8e02ff */
[----:B------:R-:W-:Y:S02]  /*8800*/  LEA.HI.X.SX32 R137, R52, UR5, 0x2, P6 ;  /* 0x0000000534897c11 */ /* 0x000fe4000b0f16ff */
[-C--:B------:R-:W-:Y:S01]  /*8810*/  ISETP.LT.AND P6, PT, R3, R188.reuse, !P3 ;  /* 0x000000bc0300720c */ /* 0x080fe20005fc1270 */
[----:B------:R-:W-:Y:S01]  /*8820*/  IMAD.WIDE R84, R139, 0x4, R6 ;  /* 0x000000048b547825 */ /* 0x000fe200078e0206 */
[----:B------:R-:W-:Y:S01]  /*8830*/  ISETP.LT.AND P3, PT, R5, R188, !P3 ;  /* 0x000000bc0500720c */ /* 0x000fe20005f61270 */
[----:B------:R-:W1:Y:S01]  /*8840*/  LDS.128 R80, [R2] ;  /* 0x0000000002507984 */ /* 0x000e620000000c00 */
        /* <DEDUP_REMOVED lines=10> */
[C---:B------:R-:W-:Y:S01]  /*88f0*/  IMAD.WIDE R86, R139.reuse, 0x4, R136 ;  /* 0x000000048b567825 */ /* 0x040fe200078e0288 */
[----:B------:R-:W-:Y:S06]  /*8900*/  BAR.SYNC.DEFER_BLOCKING 0x0 ;  /* 0x0000000000007b1d */ /* 0x000fec0000010000 */
[----:B------:R3:W-:Y:S02]  /*8910*/  STSM.16.M88.4 [R4], R140 ;  /* 0x0000008c04007844 */ /* 0x0007e40000000200 */
[----:B------:R-:W-:Y:S01]  /*8920*/  BAR.SYNC.DEFER_BLOCKING 0x0 ;  /* 0x0000000000007b1d */ /* 0x000fe20000010000 */
[----:B---3--:R-:W-:-:S02]  /*8930*/  VIADD R143, R139, UR4 ;  /* 0x000000048b8f7c36 */ /* 0x008fc40008000000 */
[----:B------:R-:W-:Y:S02]  /*8940*/  VIADD R142, R0, 0x4 ;  /* 0x00000004008e7836 */ /* 0x000fe40000000000 */
[----:B------:R-:W-:-:S04]  /*8950*/  IMAD.WIDE R138, R143, 0x4, R6 ;  /* 0x000000048f8a7825 */ /* 0x000fc800078e0206 */
[C---:B------:R-:W-:Y:S01]  /*8960*/  IMAD.WIDE R140, R143.reuse, 0x4, R136 ;  /* 0x000000048f8c7825 */ /* 0x040fe200078e0288 */
[----:B------:R-:W3:Y:S03]  /*8970*/  LDS.128 R116, [R2] ;  /* 0x0000000002747984 */ /* 0x000ee60000000c00 */
[----:B------:R-:W-:Y:S01]  /*8980*/  VIADD R143, R143, UR4 ;  /* 0x000000048f8f7c36 */ /* 0x000fe20008000000 */
[----:B------:R-:W-:Y:S06]  /*8990*/  BAR.SYNC.DEFER_BLOCKING 0x0 ;  /* 0x0000000000007b1d */ /* 0x000fec0000010000 */
[----:B------:R-:W-:Y:S02]  /*89a0*/  STSM.16.M88.4 [R4], R144 ;  /* 0x0000009004007844 */ /* 0x000fe40000000200 */
[----:B------:R-:W-:Y:S06]  /*89b0*/  BAR.SYNC.DEFER_BLOCKING 0x0 ;  /* 0x0000000000007b1d */ /* 0x000fec0000010000 */
[----:B------:R-:W3:Y:S02]  /*89c0*/  LDS.128 R52, [R2] ;  /* 0x0000000002347984 */ /* 0x000ee40000000c00 */
[----:B------:R-:W-:Y:S06]  /*89d0*/  BAR.SYNC.DEFER_BLOCKING 0x0 ;  /* 0x0000000000007b1d */ /* 0x000fec0000010000 */
[----:B------:R4:W-:Y:S02]  /*89e0*/  STSM.16.M88.4 [R4], R148 ;  /* 0x0000009404007844 */ /* 0x0009e40000000200 */
[----:B------:R-:W-:Y:S01]  /*89f0*/  BAR.SYNC.DEFER_BLOCKING 0x0 ;  /* 0x0000000000007b1d */ /* 0x000fe20000010000 */
[----:B----4-:R-:W-:-:S05]  /*8a00*/  VIADD R4, R0, 0x5 ;  /* 0x0000000500047836 */ /* 0x010fca0000000000 */
[----:B------:R4:W-:Y:S01]  /*8a10*/  @P2 STG.E desc[UR16][R84.64], R8 ;  /* 0x0000000854002986 */ /* 0x0009e2000c101910 */
[----:B------:R-:W-:-:S03]  /*8a20*/  ISETP.GE.AND P2, PT, R142, R189, PT ;  /* 0x000000bd8e00720c */ /* 0x000fc60003f46270 */
[----:B------:R5:W-:Y:S01]  /*8a30*/  @P5 STG.E desc[UR16][R86.64], R12 ;  /* 0x0000000c56005986 */ /* 0x000be2000c101910 */
[-C--:B------:R-:W-:Y:S02]  /*8a40*/  ISETP.LT.AND P5, PT, R3, R188.reuse, !P1 ;  /* 0x000000bc0300720c */ /* 0x080fe40004fa1270 */
[-C--:B------:R-:W-:Y:S01]  /*8a50*/  ISETP.LT.AND P1, PT, R5, R188.reuse, !P1 ;  /* 0x000000bc0500720c */ /* 0x080fe20004f21270 */
[----:B------:R1:W-:Y:S01]  /*8a60*/  @P6 STG.E desc[UR16][R138.64], R24 ;  /* 0x000000188a006986 */ /* 0x0003e2000c101910 */
[-C--:B------:R-:W-:Y:S02]  /*8a70*/  ISETP.LT.AND P6, PT, R3, R188.reuse, !P4 ;  /* 0x000000bc0300720c */ /* 0x080fe400067c1270 */
[----:B------:R-:W-:Y:S01]  /*8a80*/  ISETP.LT.AND P4, PT, R5, R188, !P4 ;  /* 0x000000bc0500720c */ /* 0x000fe20006781270 */
[----:B----4-:R-:W-:Y:S01]  /*8a90*/  IMAD.WIDE R84, R143, 0x4, R6 ;  /* 0x000000048f547825 */ /* 0x010fe200078e0206 */
[----:B------:R4:W-:Y:S01]  /*8aa0*/  @P3 STG.E desc[UR16][R140.64], R20 ;  /* 0x000000148c003986 */ /* 0x0009e2000c101910 */
[----:B------:R-:W-:-:S02]  /*8ab0*/  ISETP.GE.AND P3, PT, R4, R189, PT ;  /* 0x000000bd0400720c */ /* 0x000fc40003f66270 */
[----:B-----5:R-:W-:Y:S02]  /*8ac0*/  IMAD.WIDE R86, R143, 0x4, R136 ;  /* 0x000000048f567825 */ /* 0x020fe400078e0288 */
[----:B------:R5:W-:Y:S01]  /*8ad0*/  @P5 STG.E desc[UR16][R84.64], R9 ;  /* 0x0000000954005986 */ /* 0x000be2000c101910 */
[-C--:B------:R-:W-:Y:S01]  /*8ae0*/  ISETP.LT.AND P5, PT, R3, R188.reuse, !P2 ;  /* 0x000000bc0300720c */ /* 0x080fe200057a1270 */
[----:B------:R-:W-:Y:S01]  /*8af0*/  VIADD R143, R143, UR4 ;  /* 0x000000048f8f7c36 */ /* 0x000fe20008000000 */
[----:B------:R-:W-:Y:S01]  /*8b00*/  ISETP.LT.AND P2, PT, R5, R188, !P2 ;  /* 0x000000bc0500720c */ /* 0x000fe20005741270 */
[----:B------:R2:W-:Y:S01]  /*8b10*/  @P1 STG.E desc[UR16][R86.64], R13 ;  /* 0x0000000d56001986 */ /* 0x0005e2000c101910 */
[----:B------:R-:W-:Y:S02]  /*8b20*/  VIADD R4, R0, 0x6 ;  /* 0x0000000600047836 */ /* 0x000fe40000000000 */
[----:B-1----:R-:W-:-:S03]  /*8b30*/  IMAD.WIDE R138, R143, 0x4, R6 ;  /* 0x000000048f8a7825 */ /* 0x002fc600078e0206 */
[----:B------:R-:W-:Y:S01]  /*8b40*/  ISETP.GE.AND P1, PT, R4, R189, PT ;  /* 0x000000bd0400720c */ /* 0x000fe20003f26270 */
[----:B----4-:R-:W-:Y:S01]  /*8b50*/  IMAD.WIDE R140, R143, 0x4, R136 ;  /* 0x000000048f8c7825 */ /* 0x010fe200078e0288 */
[----:B------:R-:W-:Y:S01]  /*8b60*/  @P6 STG.E desc[UR16][R138.64], R25 ;  /* 0x000000198a006986 */ /* 0x000fe2000c101910 */
[-C--:B------:R-:W-:Y:S02]  /*8b70*/  ISETP.LT.AND P6, PT, R3, R188.reuse, !P3 ;  /* 0x000000bc0300720c */ /* 0x080fe40005fc1270 */
[----:B------:R-:W-:Y:S01]  /*8b80*/  VIADD R143, R143, UR4 ;  /* 0x000000048f8f7c36 */ /* 0x000fe20008000000 */
[----:B------:R1:W-:Y:S01]  /*8b90*/  @P4 STG.E desc[UR16][R140.64], R21 ;  /* 0x000000158c004986 */ /* 0x0003e2000c101910 */
[----:B------:R-:W-:Y:S01]  /*8ba0*/  VIADD R4, R0, 0x7 ;  /* 0x0000000700047836 */ /* 0x000fe20000000000 */
[----:B------:R-:W-:Y:S01]  /*8bb0*/  ISETP.LT.AND P3, PT, R5, R188, !P3 ;  /* 0x000000bc0500720c */ /* 0x000fe20005f61270 */
[----:B-----5:R-:W-:-:S03]  /*8bc0*/  IMAD.WIDE R8, R143, 0x4, R6 ;  /* 0x000000048f087825 */ /* 0x020fc600078e0206 */
[----:B------:R-:W-:Y:S01]  /*8bd0*/  ISETP.GE.AND P4, PT, R4, R189, PT ;  /* 0x000000bd0400720c */ /* 0x000fe20003f86270 */
[----:B--2---:R-:W-:Y:S01]  /*8be0*/  IMAD.WIDE R12, R143, 0x4, R136 ;  /* 0x000000048f0c7825 */ /* 0x004fe200078e0288 */
[----:B------:R2:W-:Y:S01]  /*8bf0*/  @P5 STG.E desc[UR16][R8.64], R10 ;  /* 0x0000000a08005986 */ /* 0x0005e2000c101910 */
[-C--:B------:R-:W-:Y:S02]  /*8c00*/  ISETP.LT.AND P5, PT, R3, R188.reuse, !P1 ;  /* 0x000000bc0300720c */ /* 0x080fe40004fa1270 */
[----:B------:R-:W-:Y:S01]  /*8c10*/  VIADD R143, R143, UR4 ;  /* 0x000000048f8f7c36 */ /* 0x000fe20008000000 */
[----:B------:R4:W-:Y:S01]  /*8c20*/  @P2 STG.E desc[UR16][R12.64], R14 ;  /* 0x0000000e0c002986 */ /* 0x0009e2000c101910 */
[----:B------:R-:W-:Y:S01]  /*8c30*/  VIADD R4, R0, 0x8 ;  /* 0x0000000800047836 */ /* 0x000fe20000000000 */
[----:B------:R-:W-:Y:S01]  /*8c40*/  ISETP.LT.AND P1, PT, R5, R188, !P1 ;  /* 0x000000bc0500720c */ /* 0x000fe20004f21270 */
[----:B-1----:R-:W-:-:S03]  /*8c50*/  IMAD.WIDE R20, R143, 0x4, R6 ;  /* 0x000000048f147825 */ /* 0x002fc600078e0206 */
[----:B------:R-:W-:Y:S01]  /*8c60*/  ISETP.GE.AND P2, PT, R4, R189, PT ;  /* 0x000000bd0400720c */ /* 0x000fe20003f46270 */
[----:B------:R-:W-:Y:S01]  /*8c70*/  IMAD.WIDE R24, R143, 0x4, R136 ;  /* 0x000000048f187825 */ /* 0x000fe200078e0288 */
[----:B------:R1:W-:Y:S01]  /*8c80*/  @P6 STG.E desc[UR16][R20.64], R26 ;  /* 0x0000001a14006986 */ /* 0x0003e2000c101910 */
[-C--:B------:R-:W-:Y:S02]  /*8c90*/  ISETP.LT.AND P6, PT, R3, R188.reuse, !P4 ;  /* 0x000000bc0300720c */ /* 0x080fe400067c1270 */
[----:B------:R-:W-:Y:S01]  /*8ca0*/  VIADD R143, R143, UR4 ;  /* 0x000000048f8f7c36 */ /* 0x000fe20008000000 */
[----:B------:R5:W-:Y:S01]  /*8cb0*/  @P3 STG.E desc[UR16][R24.64], R22 ;  /* 0x0000001618003986 */ /* 0x000be2000c101910 */
[----:B------:R-:W-:Y:S01]  /*8cc0*/  VIADD R4, R0, 0x9 ;  /* 0x0000000900047836 */ /* 0x000fe20000000000 */
[----:B------:R-:W-:Y:S01]  /*8cd0*/  ISETP.LT.AND P4, PT, R5, R188, !P4 ;  /* 0x000000bc0500720c */ /* 0x000fe20006781270 */
[----:B--2---:R-:W-:-:S03]  /*8ce0*/  IMAD.WIDE R8, R143, 0x4, R6 ;  /* 0x000000048f087825 */ /* 0x004fc600078e0206 */
[----:B------:R-:W-:Y:S01]  /*8cf0*/  ISETP.GE.AND P3, PT, R4, R189, PT ;  /* 0x000000bd0400720c */ /* 0x000fe20003f66270 */
[----:B----4-:R-:W-:Y:S01]  /*8d00*/  IMAD.WIDE R12, R143, 0x4, R136 ;  /* 0x000000048f0c7825 */ /* 0x010fe200078e0288 */
[----:B------:R2:W-:Y:S01]  /*8d10*/  @P5 STG.E desc[UR16][R8.64], R11 ;  /* 0x0000000b08005986 */ /* 0x0005e2000c101910 */
[-C--:B------:R-:W-:Y:S02]  /*8d20*/  ISETP.LT.AND P5, PT, R3, R188.reuse, !P2 ;  /* 0x000000bc0300720c */ /* 0x080fe400057a1270 */
[----:B------:R-:W-:Y:S01]  /*8d30*/  VIADD R143, R143, UR4 ;  /* 0x000000048f8f7c36 */ /* 0x000fe20008000000 */
[----:B------:R4:W-:Y:S01]  /*8d40*/  @P1 STG.E desc[UR16][R12.64], R15 ;  /* 0x0000000f0c001986 */ /* 0x0009e2000c101910 */
[----:B------:R-:W-:Y:S01]  /*8d50*/  VIADD R4, R0, 0xa ;  /* 0x0000000a00047836 */ /* 0x000fe20000000000 */
[----:B------:R-:W-:Y:S01]  /*8d60*/  ISETP.LT.AND P2, PT, R5, R188, !P2 ;  /* 0x000000bc0500720c */ /* 0x000fe20005741270 */
[----:B-1----:R-:W-:-:S03]  /*8d70*/  IMAD.WIDE R20, R143, 0x4, R6 ;  /* 0x000000048f147825 */ /* 0x002fc600078e0206 */
[-C--:B------:R-:W-:Y:S01]  /*8d80*/  ISETP.GE.AND P1, PT, R4, R189.reuse, PT ;  /* 0x000000bd0400720c */ /* 0x080fe20003f26270 */
[----:B-----5:R-:W-:Y:S01]  /*8d90*/  IMAD.WIDE R24, R143, 0x4, R136 ;  /* 0x000000048f187825 */ /* 0x020fe200078e0288 */
[----:B------:R-:W-:Y:S01]  /*8da0*/  @P6 STG.E desc[UR16][R20.64], R27 ;  /* 0x0000001b14006986 */ /* 0x000fe2000c101910 */
[-C--:B------:R-:W-:Y:S02]  /*8db0*/  ISETP.LT.AND P6, PT, R3, R188.reuse, !P3 ;  /* 0x000000bc0300720c */ /* 0x080fe40005fc1270 */
[----:B------:R-:W-:Y:S01]  /*8dc0*/  VIADD R143, R143, UR4 ;  /* 0x000000048f8f7c36 */ /* 0x000fe20008000000 */
[----:B------:R-:W-:Y:S01]  /*8dd0*/  @P4 STG.E desc[UR16][R24.64], R23 ;  /* 0x0000001718004986 */ /* 0x000fe2000c101910 */
[----:B------:R-:W-:Y:S01]  /*8de0*/  VIADD R4, R0, 0xb ;  /* 0x0000000b00047836 */ /* 0x000fe20000000000 */
[-C--:B------:R-:W-:Y:S01]  /*8df0*/  ISETP.LT.AND P3, PT, R5, R188.reuse, !P3 ;  /* 0x000000bc0500720c */ /* 0x080fe20005f61270 */
[C---:B--2---:R-:W-:Y:S01]  /*8e00*/  IMAD.WIDE R8, R143.reuse, 0x4, R6 ;  /* 0x000000048f087825 */ /* 0x044fe200078e0206 */
[----:B------:R-:W1:Y:S02]  /*8e10*/  LDS.128 R24, [R2] ;  /* 0x0000000002187984 */ /* 0x000e640000000c00 */
[----:B------:R-:W-:Y:S01]  /*8e20*/  ISETP.GE.AND P4, PT, R4, R189, PT ;  /* 0x000000bd0400720c */ /* 0x000fe20003f86270 */
[----:B------:R-:W-:Y:S01]  /*8e30*/  IMAD.WIDE R10, R143, 0x4, R136 ;  /* 0x000000048f0a7825 */ /* 0x000fe200078e0288 */
[----:B------:R2:W-:Y:S01]  /*8e40*/  @P5 STG.E desc[UR16][R8.64], R16 ;  /* 0x0000001008005986 */ /* 0x0005e2000c101910 */
[----:B------:R-:W-:-:S02]  /*8e50*/  ISETP.LT.AND P5, PT, R3, R188, !P1 ;  /* 0x000000bc0300720c */ /* 0x000fc40004fa1270 */
[----:B------:R-:W-:Y:S01]  /*8e60*/  VIADD R143, R143, UR4 ;  /* 0x000000048f8f7c36 */ /* 0x000fe20008000000 */
[----:B------:R5:W-:Y:S01]  /*8e70*/  @P2 STG.E desc[UR16][R10.64], R88 ;  /* 0x000000580a002986 */ /* 0x000be2000c101910 */
[----:B------:R-:W-:Y:S01]  /*8e80*/  VIADD R4, R0, 0xc ;  /* 0x0000000c00047836 */ /* 0x000fe20000000000 */
[----:B------:R-:W-:Y:S01]  /*8e90*/  ISETP.LT.AND P1, PT, R5, R188, !P1 ;  /* 0x000000bc0500720c */ /* 0x000fe20004f21270 */
[----:B----4-:R-:W-:-:S03]  /*8ea0*/  IMAD.WIDE R12, R143, 0x4, R6 ;  /* 0x000000048f0c7825 */ /* 0x010fc600078e0206 */
        /* <DEDUP_REMOVED lines=10> */
[----:B-----5:R-:W-:Y:S01]  /*8f50*/  IMAD.WIDE R10, R143, 0x4, R136 ;  /* 0x000000048f0a7825 */ /* 0x020fe200078e0288 */
[----:B------:R2:W-:Y:S01]  /*8f60*/  @P5 STG.E desc[UR16][R8.64], R17 ;  /* 0x0000001108005986 */ /* 0x0005e2000c101910 */
[-C--:B------:R-:W-:Y:S02]  /*8f70*/  ISETP.LT.AND P5, PT, R3, R188.reuse, !P2 ;  /* 0x000000bc0300720c */ /* 0x080fe400057a1270 */
[----:B------:R-:W-:Y:S01]  /*8f80*/  VIADD R143, R143, UR4 ;  /* 0x000000048f8f7c36 */ /* 0x000fe20008000000 */
[----:B------:R5:W-:Y:S01]  /*8f90*/  @P1 STG.E desc[UR16][R10.64], R89 ;  /* 0x000000590a001986 */ /* 0x000be2000c101910 */
[----:B------:R-:W-:Y:S01]  /*8fa0*/  VIADD R4, R0, 0xe ;  /* 0x0000000e00047836 */ /* 0x000fe20000000000 */
[----:B------:R-:W-:Y:S01]  /*8fb0*/  ISETP.LT.AND P2, PT, R5, R188, !P2 ;  /* 0x000000bc0500720c */ /* 0x000fe20005741270 */
[----:B----4-:R-:W-:-:S03]  /*8fc0*/  IMAD.WIDE R12, R143, 0x4, R6 ;  /* 0x000000048f0c7825 */ /* 0x010fc600078e0206 */
[----:B------:R-:W-:Y:S01]  /*8fd0*/  ISETP.GE.AND P1, PT, R4, R189, PT ;  /* 0x000000bd0400720c */ /* 0x000fe20003f26270 */
[----:B---3--:R-:W-:Y:S01]  /*8fe0*/  IMAD.WIDE R14, R143, 0x4, R136 ;  /* 0x000000048f0e7825 */ /* 0x008fe200078e0288 */
        /* <DEDUP_REMOVED lines=15> */
[----:B---3--:R-:W-:-:S03]  /*90e0*/  IMAD.WIDE R12, R143, 0x4, R6 ;  /* 0x000000048f0c7825 */ /* 0x008fc600078e0206 */
        /* <DEDUP_REMOVED lines=141> */
[----:B------:R-:W-:Y:S01]  /*99c0*/  ISETP.LT.AND P1, PT, R5, R188, !P1 ;  /* 0x000000bc0500720c */ /* 0x000fe20004f21270 */
[----:B------:R-:W-:Y:S02]  /*99d0*/  VIADD R4, R0, 0x20 ;  /* 0x0000002000047836 */ /* 0x000fe40000000000 */
[----:B---3--:R-:W-:-:S03]  /*99e0*/  IMAD.WIDE R12, R143, 0x4, R6 ;  /* 0x000000048f0c7825 */ /* 0x008fc600078e0206 */
[----:B------:R-:W-:Y:S01]  /*99f0*/  ISETP.GE.AND P2, PT, R4, R189, PT ;  /* 0x000000bd0400720c */ /* 0x000fe20003f46270 */
[----:B----4-:R-:W-:Y:S01]  /*9a00*/  IMAD.WIDE R14, R143, 0x4, R136 ;  /* 0x000000048f0e7825 */ /* 0x010fe200078e0288 */
[----:B------:R3:W-:Y:S01]  /*9a10*/  @P6 STG.E desc[UR16][R12.64], R102 ;  /* 0x000000660c006986 */ /* 0x0007e2000c101910 */
[-C--:B------:R-:W-:Y:S02]  /*9a20*/  ISETP.LT.AND P6, PT, R3, R188.reuse, !P4 ;  /* 0x000000bc0300720c */ /* 0x080fe400067c1270 */
[----:B------:R-:W-:Y:S01]  /*9a30*/  VIADD R143, R143, UR4 ;  /* 0x000000048f8f7c36 */ /* 0x000fe20008000000 */
[----:B------:R-:W-:Y:S01]  /*9a40*/  ISETP.LT.AND P4, PT, R5, R188, !P4 ;  /* 0x000000bc0500720c */ /* 0x000fe20006781270 */
[----:B------:R-:W-:Y:S01]  /*9a50*/  VIADD R4, R0, 0x21 ;  /* 0x0000002100047836 */ /* 0x000fe20000000000 */
[----:B------:R4:W-:Y:S01]  /*9a60*/  @P3 STG.E desc[UR16][R14.64], R70 ;  /* 0x000000460e003986 */ /* 0x0009e2000c101910 */
[----:B--2---:R-:W-:-:S03]  /*9a70*/  IMAD.WIDE R8, R143, 0x4, R6 ;  /* 0x000000048f087825 */ /* 0x004fc600078e0206 */
[----:B------:R-:W-:Y:S01]  /*9a80*/  ISETP.GE.AND P3, PT, R4, R189, PT ;  /* 0x000000bd0400720c */ /* 0x000fe20003f66270 */
[----:B-----5:R-:W-:Y:S01]  /*9a90*/  IMAD.WIDE R10, R143, 0x4, R136 ;  /* 0x000000048f0a7825 */ /* 0x020fe200078e0288 */
[----:B------:R2:W-:Y:S01]  /*9aa0*/  @P5 STG.E desc[UR16][R8.64], R35 ;  /* 0x0000002308005986 */ /* 0x0005e2000c101910 */
[-C--:B------:R-:W-:Y:S02]  /*9ab0*/  ISETP.LT.AND P5, PT, R3, R188.reuse, !P2 ;  /* 0x000000bc0300720c */ /* 0x080fe400057a1270 */
[----:B------:R-:W-:Y:S01]  /*9ac0*/  VIADD R143, R143, UR4 ;  /* 0x000000048f8f7c36 */ /* 0x000fe20008000000 */
[----:B------:R-:W-:Y:S01]  /*9ad0*/  ISETP.LT.AND P2, PT, R5, R188, !P2 ;  /* 0x000000bc0500720c */ /* 0x000fe20005741270 */
[----:B------:R5:W-:Y:S01]  /*9ae0*/  @P1 STG.E desc[UR16][R10.64], R123 ;  /* 0x0000007b0a001986 */ /* 0x000be2000c101910 */
[----:B------:R-:W-:Y:S02]  /*9af0*/  VIADD R4, R0, 0x22 ;  /* 0x0000002200047836 */ /* 0x000fe40000000000 */
[----:B---3--:R-:W-:-:S03]  /*9b00*/  IMAD.WIDE R12, R143, 0x4, R6 ;  /* 0x000000048f0c7825 */ /* 0x008fc600078e0206 */
[----:B------:R-:W-:Y:S01]  /*9b10*/  ISETP.GE.AND P1, PT, R4, R189, PT ;  /* 0x000000bd0400720c */ /* 0x000fe20003f26270 */
[----:B----4-:R-:W-:Y:S01]  /*9b20*/  IMAD.WIDE R14, R143, 0x4, R136 ;  /* 0x000000048f0e7825 */ /* 0x010fe200078e0288 */
[----:B------:R3:W-:Y:S01]  /*9b30*/  @P6 STG.E desc[UR16][R12.64], R103 ;  /* 0x000000670c006986 */ /* 0x0007e2000c101910 */
[-C--:B------:R-:W-:Y:S02]  /*9b40*/  ISETP.LT.AND P6, PT, R5, R188.reuse, !P3 ;  /* 0x000000bc0500720c */ /* 0x080fe40005fc1270 */
[----:B------:R-:W-:Y:S01]  /*9b50*/  VIADD R143, R143, UR4 ;  /* 0x000000048f8f7c36 */ /* 0x000fe20008000000 */
[----:B------:R4:W-:Y:S01]  /*9b60*/  @P4 STG.E desc[UR16][R14.64], R71 ;  /* 0x000000470e004986 */ /* 0x0009e2000c101910 */
[----:B------:R-:W-:Y:S01]  /*9b70*/  ISETP.LT.AND P4, PT, R3, R188, !P3 ;  /* 0x000000bc0300720c */ /* 0x000fe20005f81270 */
[----:B------:R-:W-:Y:S02]  /*9b80*/  VIADD R4, R0, 0x23 ;  /* 0x0000002300047836 */ /* 0x000fe40000000000 */
        /* <DEDUP_REMOVED lines=182> */
[C---:B-----5:R-:W-:Y:S01]  /*a6f0*/  IMAD.WIDE R10, R143.reuse, 0x4, R136 ;  /* 0x000000048f0a7825 */ /* 0x060fe200078e0288 */
[----:B------:R2:W-:Y:S03]  /*a700*/  @P2 STG.E desc[UR16][R8.64], R46 ;  /* 0x0000002e08002986 */ /* 0x0005e6000c101910 */
[----:B------:R-:W-:Y:S01]  /*a710*/  VIADD R143, R143, UR4 ;  /* 0x000000048f8f7c36 */ /* 0x000fe20008000000 */
[----:B------:R5:W-:Y:S01]  /*a720*/  @P5 STG.E desc[UR16][R10.64], R114 ;  /* 0x000000720a005986 */ /* 0x000be2000c101910 */
[-C--:B------:R-:W-:Y:S01]  /*a730*/  ISETP.LT.AND P5, PT, R3, R188.reuse, !P1 ;  /* 0x000000bc0300720c */ /* 0x080fe20004fa1270 */
        /* <DEDUP_REMOVED lines=11> */
[----:B------:R-:W-:-:S02]  /*a7f0*/  VIADD R17, R143, UR4 ;  /* 0x000000048f117c36 */ /* 0x000fc40008000000 */
[----:B--2---:R-:W-:Y:S01]  /*a800*/  IMAD.WIDE R8, R143, 0x4, R6 ;  /* 0x000000048f087825 */ /* 0x004fe200078e0206 */
[----:B------:R-:W-:-:S03]  /*a810*/  ISETP.GE.AND P3, PT, R4, R189, PT ;  /* 0x000000bd0400720c */ /* 0x000fc60003f66270 */
[----:B-----5:R-:W-:Y:S01]  /*a820*/  IMAD.WIDE R10, R143, 0x4, R136 ;  /* 0x000000048f0a7825 */ /* 0x020fe200078e0288 */
[----:B------:R2:W-:Y:S01]  /*a830*/  @P5 STG.E desc[UR16][R8.64], R47 ;  /* 0x0000002f08005986 */ /* 0x0005e2000c101910 */
[-C--:B------:R-:W-:Y:S02]  /*a840*/  ISETP.LT.AND P5, PT, R3, R188.reuse, !P2 ;  /* 0x000000bc0300720c */ /* 0x080fe400057a1270 */
[----:B---3--:R-:W-:Y:S01]  /*a850*/  IMAD.WIDE R12, R17, 0x4, R6 ;  /* 0x00000004110c7825 */ /* 0x008fe200078e0206 */
[----:B------:R3:W-:Y:S01]  /*a860*/  @P1 STG.E desc[UR16][R10.64], R115 ;  /* 0x000000730a001986 */ /* 0x0007e2000c101910 */
[-C--:B------:R-:W-:Y:S02]  /*a870*/  ISETP.LT.AND P2, PT, R5, R188.reuse, !P2 ;  /* 0x000000bc0500720c */ /* 0x080fe40005741270 */
[----:B------:R-:W-:Y:S01]  /*a880*/  VIADD R2, R0, 0x3a ;  /* 0x0000003a00027836 */ /* 0x000fe20000000000 */
[----:B------:R5:W-:Y:S01]  /*a890*/  @P4 STG.E desc[UR16][R12.64], R135 ;  /* 0x000000870c004986 */ /* 0x000be2000c101910 */
[----:B----4-:R-:W-:Y:S01]  /*a8a0*/  IMAD.WIDE R14, R17, 0x4, R136 ;  /* 0x00000004110e7825 */ /* 0x010fe200078e0288 */
[----:B------:R-:W-:-:S02]  /*a8b0*/  ISETP.LT.AND P4, PT, R3, R188, !P3 ;  /* 0x000000bc0300720c */ /* 0x000fc40005f81270 */
[-C--:B------:R-:W-:Y:S01]  /*a8c0*/  ISETP.GE.AND P1, PT, R2, R189.reuse, PT ;  /* 0x000000bd0200720c */ /* 0x080fe20003f26270 */
[----:B------:R-:W-:Y:S01]  /*a8d0*/  VIADD R17, R17, UR4 ;  /* 0x0000000411117c36 */ /* 0x000fe20008000000 */
[----:B------:R4:W-:Y:S01]  /*a8e0*/  @P6 STG.E desc[UR16][R14.64], R83 ;  /* 0x000000530e006986 */ /* 0x0009e2000c101910 */
[----:B------:R-:W-:Y:S01]  /*a8f0*/  VIADD R2, R0, 0x3b ;  /* 0x0000003b00027836 */ /* 0x000fe20000000000 */
[----:B------:R-:W-:Y:S01]  /*a900*/  ISETP.LT.AND P6, PT, R5, R188, !P3 ;  /* 0x000000bc0500720c */ /* 0x000fe20005fc1270 */
[C---:B------:R-:W-:Y:S02]  /*a910*/  VIADD R19, R17.reuse, UR4 ;  /* 0x0000000411137c36 */ /* 0x040fe40008000000 */
[----:B--2---:R-:W-:Y:S01]  /*a920*/  IMAD.WIDE R8, R17, 0x4, R6 ;  /* 0x0000000411087825 */ /* 0x004fe200078e0206 */
[----:B------:R-:W-:-:S03]  /*a930*/  ISETP.GE.AND P3, PT, R2, R189, PT ;  /* 0x000000bd0200720c */ /* 0x000fc60003f66270 */
[----:B---3--:R-:W-:Y:S01]  /*a940*/  IMAD.WIDE R10, R17, 0x4, R136 ;  /* 0x00000004110a7825 */ /* 0x008fe200078e0288 */
[----:B------:R2:W-:Y:S01]  /*a950*/  @P5 STG.E desc[UR16][R8.64], R48 ;  /* 0x0000003008005986 */ /* 0x0005e2000c101910 */
[-C--:B------:R-:W-:Y:S02]  /*a960*/  ISETP.LT.AND P5, PT, R3, R188.reuse, !P1 ;  /* 0x000000bc0300720c */ /* 0x080fe40004fa1270 */
[----:B------:R-:W-:Y:S01]  /*a970*/  VIADD R2, R0, 0x3c ;  /* 0x0000003c00027836 */ /* 0x000fe20000000000 */
[----:B------:R3:W-:Y:S01]  /*a980*/  @P2 STG.E desc[UR16][R10.64], R116 ;  /* 0x000000740a002986 */ /* 0x0007e2000c101910 */
[----:B-----5:R-:W-:Y:S01]  /*a990*/  IMAD.WIDE R12, R19, 0x4, R6 ;  /* 0x00000004130c7825 */ /* 0x020fe200078e0206 */
[-C--:B------:R-:W-:Y:S02]  /*a9a0*/  ISETP.LT.AND P1, PT, R5, R188.reuse, !P1 ;  /* 0x000000bc0500720c */ /* 0x080fe40004f21270 */
[----:B------:R-:W-:Y:S01]  /*a9b0*/  ISETP.GE.AND P2, PT, R2, R189, PT ;  /* 0x000000bd0200720c */ /* 0x000fe20003f46270 */
[----:B----4-:R-:W-:Y:S01]  /*a9c0*/  IMAD.WIDE R14, R19, 0x4, R136 ;  /* 0x00000004130e7825 */ /* 0x010fe200078e0288 */
[----:B------:R4:W-:Y:S01]  /*a9d0*/  @P4 STG.E desc[UR16][R12.64], R52 ;  /* 0x000000340c004986 */ /* 0x0009e2000c101910 */
[----:B------:R-:W-:-:S02]  /*a9e0*/  ISETP.LT.AND P4, PT, R3, R188, !P3 ;  /* 0x000000bc0300720c */ /* 0x000fc40005f81270 */
[----:B------:R-:W-:Y:S01]  /*a9f0*/  VIADD R19, R19, UR4 ;  /* 0x0000000413137c36 */ /* 0x000fe20008000000 */
[----:B-1----:R1:W-:Y:S01]  /*aa00*/  @P6 STG.E desc[UR16][R14.64], R24 ;  /* 0x000000180e006986 */ /* 0x0023e2000c101910 */
[-C--:B------:R-:W-:Y:S01]  /*aa10*/  ISETP.LT.AND P3, PT, R5, R188.reuse, !P3 ;  /* 0x000000bc0500720c */ /* 0x080fe20005f61270 */
[----:B------:R-:W-:Y:S01]  /*aa20*/  VIADD R2, R0, 0x3d ;  /* 0x0000003d00027836 */ /* 0x000fe20000000000 */
[-C--:B------:R-:W-:Y:S01]  /*aa30*/  ISETP.LT.AND P6, PT, R3, R188.reuse, !P2 ;  /* 0x000000bc0300720c */ /* 0x080fe200057c1270 */
[----:B------:R-:W-:Y:S01]  /*aa40*/  VIADD R17, R19, UR4 ;  /* 0x0000000413117c36 */ /* 0x000fe20008000000 */
[----:B------:R-:W-:Y:S01]  /*aa50*/  ISETP.LT.AND P2, PT, R5, R188, !P2 ;  /* 0x000000bc0500720c */ /* 0x000fe20005741270 */
[----:B--2---:R-:W-:-:S04]  /*aa60*/  IMAD.WIDE R8, R19, 0x4, R6 ;  /* 0x0000000413087825 */ /* 0x004fc800078e0206 */
[----:B------:R-:W-:Y:S01]  /*aa70*/  VIADD R21, R17, UR4 ;  /* 0x0000000411157c36 */ /* 0x000fe20008000000 */
[----:B------:R2:W-:Y:S01]  /*aa80*/  @P5 STG.E desc[UR16][R8.64], R49 ;  /* 0x0000003108005986 */ /* 0x0005e2000c101910 */
[----:B---3--:R-:W-:Y:S01]  /*aa90*/  IMAD.WIDE R10, R19, 0x4, R136 ;  /* 0x00000004130a7825 */ /* 0x008fe200078e0288 */
[----:B------:R-:W-:-:S03]  /*aaa0*/  ISETP.GE.AND P5, PT, R2, R189, PT ;  /* 0x000000bd0200720c */ /* 0x000fc60003fa6270 */
[C---:B----4-:R-:W-:Y:S01]  /*aab0*/  IMAD.WIDE R12, R17.reuse, 0x4, R6 ;  /* 0x00000004110c7825 */ /* 0x050fe200078e0206 */
[----:B------:R-:W-:Y:S03]  /*aac0*/  @P1 STG.E desc[UR16][R10.64], R117 ;  /* 0x000000750a001986 */ /* 0x000fe6000c101910 */
[----:B------:R-:W-:Y:S01]  /*aad0*/  VIADD R0, R0, 0x3e ;  /* 0x0000003e00007836 */ /* 0x000fe20000000000 */
[----:B------:R-:W-:Y:S01]  /*aae0*/  @P4 STG.E desc[UR16][R12.64], R53 ;  /* 0x000000350c004986 */ /* 0x000fe2000c101910 */
[----:B-1----:R-:W-:-:S03]  /*aaf0*/  IMAD.WIDE R14, R17, 0x4, R136 ;  /* 0x00000004110e7825 */ /* 0x002fc600078e0288 */
[----:B------:R-:W-:Y:S01]  /*ab00*/  ISETP.GE.AND P1, PT, R0, R189, PT ;  /* 0x000000bd0000720c */ /* 0x000fe20003f26270 */
[----:B------:R-:W-:Y:S01]  /*ab10*/  IMAD.WIDE R16, R21, 0x4, R6 ;  /* 0x0000000415107825 */ /* 0x000fe200078e0206 */
[----:B------:R1:W-:Y:S01]  /*ab20*/  @P3 STG.E desc[UR16][R14.64], R25 ;  /* 0x000000190e003986 */ /* 0x0003e2000c101910 */
[-C--:B------:R-:W-:Y:S02]  /*ab30*/  ISETP.LT.AND P3, PT, R3, R188.reuse, !P0 ;  /* 0x000000bc0300720c */ /* 0x080fe40004761270 */
[----:B--2---:R-:W-:Y:S01]  /*ab40*/  VIADD R9, R21, UR4 ;  /* 0x0000000415097c36 */ /* 0x004fe20008000000 */
[----:B------:R2:W-:Y:S01]  /*ab50*/  @P6 STG.E desc[UR16][R16.64], R50 ;  /* 0x0000003210006986 */ /* 0x0005e2000c101910 */
[-C--:B------:R-:W-:Y:S02]  /*ab60*/  ISETP.LT.AND P6, PT, R3, R188.reuse, !P5 ;  /* 0x000000bc0300720c */ /* 0x080fe40006fc1270 */
[-C--:B------:R-:W-:Y:S01]  /*ab70*/  ISETP.LT.AND P5, PT, R5, R188.reuse, !P5 ;  /* 0x000000bc0500720c */ /* 0x080fe20006fa1270 */
[----:B------:R-:W-:Y:S01]  /*ab80*/  VIADD R19, R9, UR4 ;  /* 0x0000000409137c36 */ /* 0x000fe20008000000 */
[-C--:B------:R-:W-:Y:S01]  /*ab90*/  ISETP.LT.AND P4, PT, R3, R188.reuse, !P1 ;  /* 0x000000bc0300720c */ /* 0x080fe20004f81270 */
[----:B------:R-:W-:Y:S01]  /*aba0*/  IMAD.WIDE R2, R21, 0x4, R136 ;  /* 0x0000000415027825 */ /* 0x000fe200078e0288 */
[----:B------:R-:W-:-:S02]  /*abb0*/  ISETP.LT.AND P1, PT, R5, R188, !P1 ;  /* 0x000000bc0500720c */ /* 0x000fc40004f21270 */
[----:B------:R-:W-:Y:S01]  /*abc0*/  ISETP.LT.AND P0, PT, R5, R188, !P0 ;  /* 0x000000bc0500720c */ /* 0x000fe20004701270 */
[----:B-1----:R-:W-:Y:S01]  /*abd0*/  VIADD R15, R19, UR4 ;  /* 0x00000004130f7c36 */ /* 0x002fe20008000000 */
[----:B------:R2:W-:Y:S01]  /*abe0*/  @P2 STG.E desc[UR16][R2.64], R118 ;  /* 0x0000007602002986 */ /* 0x0005e2000c101910 */
[----:B------:R-:W-:-:S04]  /*abf0*/  IMAD.WIDE R4, R9, 0x4, R6 ;  /* 0x0000000409047825 */ /* 0x000fc800078e0206 */
[----:B------:R-:W-:Y:S01]  /*ac00*/  IMAD.WIDE R8, R9, 0x4, R136 ;  /* 0x0000000409087825 */ /* 0x000fe200078e0288 */
[----:B------:R2:W-:Y:S03]  /*ac10*/  @P6 STG.E desc[UR16][R4.64], R54 ;  /* 0x0000003604006986 */ /* 0x0005e6000c101910 */
[C---:B------:R-:W-:Y:S01]  /*ac20*/  IMAD.WIDE R10, R19.reuse, 0x4, R6 ;  /* 0x00000004130a7825 */ /* 0x040fe200078e0206 */
[----:B------:R2:W-:Y:S03]  /*ac30*/  @P5 STG.E desc[UR16][R8.64], R26 ;  /* 0x0000001a08005986 */ /* 0x0005e6000c101910 */
[----:B------:R-:W-:Y:S01]  /*ac40*/  IMAD.WIDE R12, R19, 0x4, R136 ;  /* 0x00000004130c7825 */ /* 0x000fe200078e0288 */
[----:B------:R2:W-:Y:S03]  /*ac50*/  @P4 STG.E desc[UR16][R10.64], R51 ;  /* 0x000000330a004986 */ /* 0x0005e6000c101910 */
[C---:B------:R-:W-:Y:S01]  /*ac60*/  IMAD.WIDE R6, R15.reuse, 0x4, R6 ;  /* 0x000000040f067825 */ /* 0x040fe200078e0206 */
[----:B------:R2:W-:Y:S03]  /*ac70*/  @P1 STG.E desc[UR16][R12.64], R119 ;  /* 0x000000770c001986 */ /* 0x0005e6000c101910 */
[----:B------:R-:W-:Y:S01]  /*ac80*/  IMAD.WIDE R136, R15, 0x4, R136 ;  /* 0x000000040f887825 */ /* 0x000fe200078e0288 */
[----:B------:R2:W-:Y:S01]  /*ac90*/  @P3 STG.E desc[UR16][R6.64], R55 ;  /* 0x0000003706003986 */ /* 0x0005e2000c101910 */
[----:B------:R-:W-:Y:S05]  /*aca0*/  @!P0 EXIT ;  /* 0x000000000000894d */ /* 0x000fea0003800000 */
[----:B------:R-:W-:Y:S01]  /*acb0*/  STG.E desc[UR16][R136.64], R27 ;  /* 0x0000001b88007986 */ /* 0x000fe2000c101910 */
[----:B------:R-:W-:Y:S05]  /*acc0*/  EXIT ;  /* 0x000000000000794d */ /* 0x000fea0003800000 */
.L_x_2:
[----:B------:R-:W-:-:S00]  /*acd0*/  BRA `(.L_x_2) ;  /* 0xfffffffc00fc7947 */ /* 0x000fc0000383ffff */
[----:B------:R-:W-:-:S00]  /*ace0*/  NOP ;  /* 0x0000000000007918 */ /* 0x000fc00000000000 */
        /* <DEDUP_REMOVED lines=9> */
.L_x_3:


//--------------------- .nv.shared.matmul_kernel  --------------------------
	.section	.nv.shared.matmul_kernel,"aw",@nobits
	.sectionflags	@""
	.align	16
	.zero		1024


//--------------------- .nv.shared.reserved.0     --------------------------
	.section	.nv.shared.reserved.0,"aw",@nobits
	.weak		__nv_reservedSMEM_offset_0_alias
	.size		__nv_reservedSMEM_offset_0_alias, 0, 0
	.other		__nv_reservedSMEM_offset_0_alias,@"STO_CUDA_RESERVED_SHARED STV_DEFAULT"
__nv_reservedSMEM_offset_0_alias:
	.zero		0


//--------------------- .nv.constant0.matmul_kernel --------------------------
	.section	.nv.constant0.matmul_kernel,"a",@progbits
	.sectionflags	@""
	.align	4
.nv.constant0.matmul_kernel:
	.zero		608


//--------------------- SYMBOLS --------------------------

	.type		.nv.reservedSmem.offset0,@object
	.size		.nv.reservedSmem.offset0,0x4
